// auto-generated by cutlass_sweep.gemm — config: {"arch": "sm_90", "cluster_m": 1, "cluster_n": 1, "dtype": "bf16", "dtype_b": "bf16", "layout": "tt", "stages": 0, "tile_k": 128, "tile_m": 256, "tile_n": 128}
#include "cutlass/cutlass.h"
#include "cutlass/gemm/collective/collective_builder.hpp"
#include "cutlass/gemm/device/gemm_universal_adapter.h"
#include "cutlass/gemm/kernel/gemm_universal.hpp"
#include "cutlass/epilogue/collective/collective_builder.hpp"

using ElemA = cutlass::bfloat16_t;
using ElemB = cutlass::bfloat16_t;
using ElemCD = cutlass::bfloat16_t;
using Acc  = float;
using TileShape    = cute::Shape<cute::_256, cute::_128, cute::_128>;
using ClusterShape = cute::Shape<cute::_1, cute::_1, cute::_1>;

using CollectiveEpilogue = typename cutlass::epilogue::collective::CollectiveBuilder<
    cutlass::arch::Sm90, cutlass::arch::OpClassTensorOp,
    TileShape, ClusterShape,
    cutlass::epilogue::collective::EpilogueTileAuto,
    Acc, Acc,
    ElemCD, cutlass::layout::RowMajor, 128 / cutlass::sizeof_bits<ElemCD>::value,
    ElemCD, cutlass::layout::RowMajor, 128 / cutlass::sizeof_bits<ElemCD>::value,
    cutlass::epilogue::collective::EpilogueScheduleAuto
  >::CollectiveOp;

using CollectiveMainloop = typename cutlass::gemm::collective::CollectiveBuilder<
    cutlass::arch::Sm90, cutlass::arch::OpClassTensorOp,
    ElemA, cutlass::layout::ColumnMajor, 128 / cutlass::sizeof_bits<ElemA>::value,
    ElemB, cutlass::layout::ColumnMajor, 128 / cutlass::sizeof_bits<ElemB>::value,
    Acc,
    TileShape, ClusterShape,
    cutlass::gemm::collective::StageCountAutoCarveout<static_cast<int>(sizeof(typename CollectiveEpilogue::SharedStorage))>,
    cutlass::gemm::collective::KernelScheduleAuto
  >::CollectiveOp;

using GemmKernel = cutlass::gemm::kernel::GemmUniversal<
    cute::Shape<int,int,int,int>,
    CollectiveMainloop,
    CollectiveEpilogue
>;
using Gemm = cutlass::gemm::device::GemmUniversalAdapter<GemmKernel>;

// Force the device kernel symbol into the cubin without needing a host main.
auto* _anchor = &cutlass::device_kernel<GemmKernel>;


// ===== COMPILED SASS (sm_90a) =====

	.target	sm_90a

	.elftype	@"ET_EXEC"


//--------------------- .note.nv.tkinfo           --------------------------
	.section	.note.nv.tkinfo,"",@"SHT_NOTE"
	.sectionflags	@"SHF_NOTE_NV_TKINFO"
	.tkinfo
        /*0018*/ 	.word	0x00000002
        /*0030*/ 	.string	""
        /*0030*/ 	.string	"ptxas"
        /*0030*/ 	.string	"Cuda compilation tools, release 13.0, V13.0.88"
        /*0030*/ 	.string	"Build cuda_13.0.r13.0/compiler.36424714_0"
        /*0030*/ 	.string	"-arch sm_90a -m 64 "



//--------------------- .note.nv.cuinfo           --------------------------
	.section	.note.nv.cuinfo,"",@"SHT_NOTE"
	.sectionflags	@"SHF_NOTE_NV_CUINFO"
        /*0018*/ 	.short	0x0002
        /*001a*/ 	.short	0x005a
        /*001c*/ 	.short	0x0082
	.zero		2


//--------------------- .nv.info                  --------------------------
	.section	.nv.info,"",@"SHT_CUDA_INFO"
	.align	4


	//----- nvinfo : EIATTR_REGCOUNT
	.align		4
        /*0000*/ 	.byte	0x04, 0x2f
        /*0002*/ 	.short	(.L_15 - .L_14)
	.align		4
.L_14:
        /*0004*/ 	.word	index@(_ZN7cutlass13device_kernelINS_4gemm6kernel13GemmUniversalIN4cute5tupleIJiiiiEEENS1_10collective13CollectiveMmaINS1_34MainloopSm90TmaGmmaWarpSpecializedILi2ENS5_IJNS4_1CILi1EEESB_SB_EEENS1_35KernelTmaWarpSpecializedCooperativeEEENS5_IJNSA_ILi256EEENSA_ILi128EEESG_EEENS_10bfloat16_tENS5_IJSB_llEEESI_NS5_IJlSB_lEEENS4_8TiledMMAINS4_8MMA_AtomIJNS4_4SM904GMMA28MMA_64x128x16_F32BF16BF16_SSILNSO_5MajorE1ELSQ_0ELNSO_7ScaleInE1ELSR_1EEEEEENS4_6LayoutINS5_IJNSA_ILi2EEESB_SB_EEENS5_IJSB_NSA_ILi0EEESX_EEEEENS5_IJNS4_10UnderscoreES10_S10_EEEEENS4_13SM90_TMA_LOADENS4_14ComposedLayoutINS4_7SwizzleILi3ELi4ELi3EEENS4_18smem_ptr_flag_bitsILi16EEENSU_INS5_IJNSA_ILi64EEENSA_ILi8EEEEEENS5_IJSB_S19_EEEEEEEvNS4_8identityES13_NS14_IS16_S18_NSU_INS5_IJS1A_S19_EEENS5_IJS19_SB_EEEEEEEvS1F_EENS_8epilogue10collective6detail29Sm90TmaWarpSpecializedAdapterINS1M_15DefaultEpilogueISI_SK_SK_NS1L_6thread17LinearCombinationISI_Li1EffLNS1Q_9ScaleType4KindE0ELNS_15FloatRoundStyleE2ESI_EENS1_15EpilogueDefaultEEEEEvvEEEEvNT_6ParamsE)
        /*0008*/ 	.word	0x000000a8


	//----- nvinfo : EIATTR_FRAME_SIZE
	.align		4
.L_15:
        /*000c*/ 	.byte	0x04, 0x11
        /*000e*/ 	.short	(.L_17 - .L_16)
	.align		4
.L_16:
        /*0010*/ 	.word	index@(_ZN7cutlass13device_kernelINS_4gemm6kernel13GemmUniversalIN4cute5tupleIJiiiiEEENS1_10collective13CollectiveMmaINS1_34MainloopSm90TmaGmmaWarpSpecializedILi2ENS5_IJNS4_1CILi1EEESB_SB_EEENS1_35KernelTmaWarpSpecializedCooperativeEEENS5_IJNSA_ILi256EEENSA_ILi128EEESG_EEENS_10bfloat16_tENS5_IJSB_llEEESI_NS5_IJlSB_lEEENS4_8TiledMMAINS4_8MMA_AtomIJNS4_4SM904GMMA28MMA_64x128x16_F32BF16BF16_SSILNSO_5MajorE1ELSQ_0ELNSO_7ScaleInE1ELSR_1EEEEEENS4_6LayoutINS5_IJNSA_ILi2EEESB_SB_EEENS5_IJSB_NSA_ILi0EEESX_EEEEENS5_IJNS4_10UnderscoreES10_S10_EEEEENS4_13SM90_TMA_LOADENS4_14ComposedLayoutINS4_7SwizzleILi3ELi4ELi3EEENS4_18smem_ptr_flag_bitsILi16EEENSU_INS5_IJNSA_ILi64EEENSA_ILi8EEEEEENS5_IJSB_S19_EEEEEEEvNS4_8identityES13_NS14_IS16_S18_NSU_INS5_IJS1A_S19_EEENS5_IJS19_SB_EEEEEEEvS1F_EENS_8epilogue10collective6detail29Sm90TmaWarpSpecializedAdapterINS1M_15DefaultEpilogueISI_SK_SK_NS1L_6thread17LinearCombinationISI_Li1EffLNS1Q_9ScaleType4KindE0ELNS_15FloatRoundStyleE2ESI_EENS1_15EpilogueDefaultEEEEEvvEEEEvNT_6ParamsE)
        /*0014*/ 	.word	0x00000000


	//----- nvinfo : EIATTR_MIN_STACK_SIZE
	.align		4
.L_17:
        /*0018*/ 	.byte	0x04, 0x12
        /*001a*/ 	.short	(.L_19 - .L_18)
	.align		4
.L_18:
        /*001c*/ 	.word	index@(_ZN7cutlass13device_kernelINS_4gemm6kernel13GemmUniversalIN4cute5tupleIJiiiiEEENS1_10collective13CollectiveMmaINS1_34MainloopSm90TmaGmmaWarpSpecializedILi2ENS5_IJNS4_1CILi1EEESB_SB_EEENS1_35KernelTmaWarpSpecializedCooperativeEEENS5_IJNSA_ILi256EEENSA_ILi128EEESG_EEENS_10bfloat16_tENS5_IJSB_llEEESI_NS5_IJlSB_lEEENS4_8TiledMMAINS4_8MMA_AtomIJNS4_4SM904GMMA28MMA_64x128x16_F32BF16BF16_SSILNSO_5MajorE1ELSQ_0ELNSO_7ScaleInE1ELSR_1EEEEEENS4_6LayoutINS5_IJNSA_ILi2EEESB_SB_EEENS5_IJSB_NSA_ILi0EEESX_EEEEENS5_IJNS4_10UnderscoreES10_S10_EEEEENS4_13SM90_TMA_LOADENS4_14ComposedLayoutINS4_7SwizzleILi3ELi4ELi3EEENS4_18smem_ptr_flag_bitsILi16EEENSU_INS5_IJNSA_ILi64EEENSA_ILi8EEEEEENS5_IJSB_S19_EEEEEEEvNS4_8identityES13_NS14_IS16_S18_NSU_INS5_IJS1A_S19_EEENS5_IJS19_SB_EEEEEEEvS1F_EENS_8epilogue10collective6detail29Sm90TmaWarpSpecializedAdapterINS1M_15DefaultEpilogueISI_SK_SK_NS1L_6thread17LinearCombinationISI_Li1EffLNS1Q_9ScaleType4KindE0ELNS_15FloatRoundStyleE2ESI_EENS1_15EpilogueDefaultEEEEEvvEEEEvNT_6ParamsE)
        /*0020*/ 	.word	0x00000000
.L_19:


//--------------------- .nv.compat                --------------------------
	.section	.nv.compat,"",@"SHT_CUDA_COMPAT_INFO"
	.align	4
        /*0000*/ 	.byte	0x02, 0x09, 0x01, 0x00, 0x02, 0x02, 0x04, 0x00, 0x02, 0x05, 0x05, 0x00, 0x03, 0x07, 0x01, 0x01
        /*0010*/ 	.byte	0x02, 0x03, 0x01, 0x00, 0x02, 0x06, 0x01, 0x00, 0x04, 0x0b, 0x08, 0x00, 0x00, 0x00, 0x00, 0x00
        /*0020*/ 	.byte	0x00, 0x00, 0x00, 0x00


//--------------------- .nv.info._ZN7cutlass13device_kernelINS_4gemm6kernel13GemmUniversalIN4cute5tupleIJiiiiEEENS1_10collective13CollectiveMmaINS1_34MainloopSm90TmaGmmaWarpSpecializedILi2ENS5_IJNS4_1CILi1EEESB_SB_EEENS1_35KernelTmaWarpSpecializedCooperativeEEENS5_IJNSA_ILi256EEENSA_ILi128EEESG_EEENS_10bfloat16_tENS5_IJSB_llEEESI_NS5_IJlSB_lEEENS4_8TiledMMAINS4_8MMA_AtomIJNS4_4SM904GMMA28MMA_64x128x16_F32BF16BF16_SSILNSO_5MajorE1ELSQ_0ELNSO_7ScaleInE1ELSR_1EEEEEENS4_6LayoutINS5_IJNSA_ILi2EEESB_SB_EEENS5_IJSB_NSA_ILi0EEESX_EEEEENS5_IJNS4_10UnderscoreES10_S10_EEEEENS4_13SM90_TMA_LOADENS4_14ComposedLayoutINS4_7SwizzleILi3ELi4ELi3EEENS4_18smem_ptr_flag_bitsILi16EEENSU_INS5_IJNSA_ILi64EEENSA_ILi8EEEEEENS5_IJSB_S19_EEEEEEEvNS4_8identityES13_NS14_IS16_S18_NSU_INS5_IJS1A_S19_EEENS5_IJS19_SB_EEEEEEEvS1F_EENS_8epilogue10collective6detail29Sm90TmaWarpSpecializedAdapterINS1M_15DefaultEpilogueISI_SK_SK_NS1L_6thread17LinearCombinationISI_Li1EffLNS1Q_9ScaleType4KindE0ELNS_15FloatRoundStyleE2ESI_EENS1_15EpilogueDefaultEEEEEvvEEEEvNT_6ParamsE --------------------------
	.section	.nv.info._ZN7cutlass13device_kernelINS_4gemm6kernel13GemmUniversalIN4cute5tupleIJiiiiEEENS1_10collective13CollectiveMmaINS1_34MainloopSm90TmaGmmaWarpSpecializedILi2ENS5_IJNS4_1CILi1EEESB_SB_EEENS1_35KernelTmaWarpSpecializedCooperativeEEENS5_IJNSA_ILi256EEENSA_ILi128EEESG_EEENS_10bfloat16_tENS5_IJSB_llEEESI_NS5_IJlSB_lEEENS4_8TiledMMAINS4_8MMA_AtomIJNS4_4SM904GMMA28MMA_64x128x16_F32BF16BF16_SSILNSO_5MajorE1ELSQ_0ELNSO_7ScaleInE1ELSR_1EEEEEENS4_6LayoutINS5_IJNSA_ILi2EEESB_SB_EEENS5_IJSB_NSA_ILi0EEESX_EEEEENS5_IJNS4_10UnderscoreES10_S10_EEEEENS4_13SM90_TMA_LOADENS4_14ComposedLayoutINS4_7SwizzleILi3ELi4ELi3EEENS4_18smem_ptr_flag_bitsILi16EEENSU_INS5_IJNSA_ILi64EEENSA_ILi8EEEEEENS5_IJSB_S19_EEEEEEEvNS4_8identityES13_NS14_IS16_S18_NSU_INS5_IJS1A_S19_EEENS5_IJS19_SB_EEEEEEEvS1F_EENS_8epilogue10collective6detail29Sm90TmaWarpSpecializedAdapterINS1M_15DefaultEpilogueISI_SK_SK_NS1L_6thread17LinearCombinationISI_Li1EffLNS1Q_9ScaleType4KindE0ELNS_15FloatRoundStyleE2ESI_EENS1_15EpilogueDefaultEEEEEvvEEEEvNT_6ParamsE,"",@"SHT_CUDA_INFO"
	.sectionflags	@""
	.align	4


	//----- nvinfo : EIATTR_CUDA_API_VERSION
	.align		4
        /*0000*/ 	.byte	0x04, 0x37
        /*0002*/ 	.short	(.L_21 - .L_20)
.L_20:
        /*0004*/ 	.word	0x00000082


	//----- nvinfo : EIATTR_KPARAM_INFO
	.align		4
.L_21:
        /*0008*/ 	.byte	0x04, 0x17
        /*000a*/ 	.short	(.L_23 - .L_22)
.L_22:
        /*000c*/ 	.word	0x00000000
        /*0010*/ 	.short	0x0000
        /*0012*/ 	.short	0x0070
        /*0014*/ 	.byte	0x00, 0xf0, 0x01, 0x10


	//----- nvinfo : EIATTR_SPARSE_MMA_MASK
	.align		4
.L_23:
        /*0018*/ 	.byte	0x03, 0x50
        /*001a*/ 	.short	0x0000


	//----- nvinfo : EIATTR_MAXREG_COUNT
	.align		4
        /*001c*/ 	.byte	0x03, 0x1b
        /*001e*/ 	.short	0x00a8


	//----- nvinfo : EIATTR_NUM_BARRIERS
	.align		4
        /*0020*/ 	.byte	0x02, 0x4c
        /*0022*/ 	.byte	0x01
	.zero		1


	//----- nvinfo : EIATTR_EXTERNS
	.align		4
        /*0024*/ 	.byte	0x04, 0x0f
        /*0026*/ 	.short	(.L_25 - .L_24)


	//   ....[0]....
	.align		4
.L_24:
        /*0028*/ 	.word	index@(__assertfail)


	//----- nvinfo : EIATTR_MERCURY_ISA_VERSION
	.align		4
.L_25:
        /*002c*/ 	.byte	0x03, 0x5f
        /*002e*/ 	.short	0x0101


	//----- nvinfo : EIATTR_INT_WARP_WIDE_INSTR_OFFSETS
	.align		4
        /*0030*/ 	.byte	0x04, 0x31
        /*0032*/ 	.short	(.L_27 - .L_26)


	//   ....[0]....
.L_26:
        /*0034*/ 	.word	0x00000370


	//   ....[1]....
        /*0038*/ 	.word	0x000003a0


	//   ....[2]....
        /*003c*/ 	.word	0x00000480


	//----- nvinfo : EIATTR_COOP_GROUP_MASK_REGIDS
	.align		4
.L_27:
        /*0040*/ 	.byte	0x04, 0x29
        /*0042*/ 	.short	(.L_29 - .L_28)


	//   ....[0]....
.L_28:
        /*0044*/ 	.word	0xffffffff


	//   ....[1]....
        /*0048*/ 	.word	0xffffffff


	//   ....[2]....
        /*004c*/ 	.word	0xffffffff


	//   ....[3]....
        /*0050*/ 	.word	0xffffffff


	//   ....[4]....
        /*0054*/ 	.word	0xffffffff


	//----- nvinfo : EIATTR_COOP_GROUP_INSTR_OFFSETS
	.align		4
.L_29:
        /*0058*/ 	.byte	0x04, 0x28
        /*005a*/ 	.short	(.L_31 - .L_30)


	//   ....[0]....
.L_30:
        /*005c*/ 	.word	0x00000060


	//   ....[1]....
        /*0060*/ 	.word	0x00000070


	//   ....[2]....
        /*0064*/ 	.word	0x00000130


	//   ....[3]....
        /*0068*/ 	.word	0x00000280


	//   ....[4]....
        /*006c*/ 	.word	0x00000f30


	//----- nvinfo : EIATTR_REG_RECONFIG
	.align		4
.L_31:
        /*0070*/ 	.byte	0x01, 0x54
	.zero		2


	//----- nvinfo : EIATTR_SYSCALL_OFFSETS
	.align		4
        /*0074*/ 	.byte	0x04, 0x46
        /*0076*/ 	.short	(.L_33 - .L_32)


	//   ....[0]....
.L_32:
        /*0078*/ 	.word	0x000010f0


	//----- nvinfo : EIATTR_MBARRIER_INSTR_OFFSETS
	.align		4
.L_33:
        /*007c*/ 	.byte	0x04, 0x39
        /*007e*/ 	.short	(.L_35 - .L_34)


	//   ....[0]....
.L_34:
        /*0080*/ 	.word	0x00000230
        /*0084*/ 	.word	0x000000ff
        /*0088*/ 	.word	0x00000000
        /*008c*/ 	.short	0x0100
        /*008e*/ 	.byte	0x08
	.zero		1


	//   ....[1]....
        /*0090*/ 	.word	0x00000240
        /*0094*/ 	.word	0x000000ff
        /*0098*/ 	.word	0x00000010
        /*009c*/ 	.short	0x0100
        /*009e*/ 	.byte	0x08
	.zero		1


	//   ....[2]....
        /*00a0*/ 	.word	0x00000250
        /*00a4*/ 	.word	0x000000ff
        /*00a8*/ 	.word	0x00000008
        /*00ac*/ 	.short	0x0100
        /*00ae*/ 	.byte	0x08
	.zero		1


	//   ....[3]....
        /*00b0*/ 	.word	0x00000260
        /*00b4*/ 	.word	0x000000ff
        /*00b8*/ 	.word	0x00000018
        /*00bc*/ 	.short	0x0100
        /*00be*/ 	.byte	0x08
	.zero		1


	//   ....[4]....
        /*00c0*/ 	.word	0x000004f0
        /*00c4*/ 	.word	0x000000ff
        /*00c8*/ 	.word	0x00000030
        /*00cc*/ 	.short	0x0100
        /*00ce*/ 	.byte	0x06
	.zero		1


	//   ....[5]....
        /*00d0*/ 	.word	0x00000550
        /*00d4*/ 	.word	0x000000ff
        /*00d8*/ 	.word	0x00000038
        /*00dc*/ 	.short	0x0100
        /*00de*/ 	.byte	0x06
	.zero		1


	//   ....[6]....
        /*00e0*/ 	.word	0x00001170
        /*00e4*/ 	.word	0x00000003
        /*00e8*/ 	.word	0x00000000
        /*00ec*/ 	.short	0x010a
        /*00ee*/ 	.byte	0x3f
	.zero		1


	//   ....[7]....
        /*00f0*/ 	.word	0x000011b0
        /*00f4*/ 	.word	0x00000003
        /*00f8*/ 	.word	0x00000000
        /*00fc*/ 	.short	0x010a
        /*00fe*/ 	.byte	0x3f
	.zero		1


	//   ....[8]....
        /*0100*/ 	.word	0x00001990
        /*0104*/ 	.word	0x000000ff
        /*0108*/ 	.word	0x00000000
        /*010c*/ 	.short	0x010a
        /*010e*/ 	.byte	0x08
	.zero		1


	//   ....[9]....
        /*0110*/ 	.word	0x000019d0
        /*0114*/ 	.word	0x000000ff
        /*0118*/ 	.word	0x00000000
        /*011c*/ 	.short	0x010a
        /*011e*/ 	.byte	0x08
	.zero		1


	//   ....[10]....
        /*0120*/ 	.word	0x00002070
        /*0124*/ 	.word	0x000000ff
        /*0128*/ 	.word	0x00000000
        /*012c*/ 	.short	0x0101
        /*012e*/ 	.byte	0x07
	.zero		1


	//   ....[11]....
        /*0130*/ 	.word	0x00002250
        /*0134*/ 	.word	0x000000ff
        /*0138*/ 	.word	0x00000000
        /*013c*/ 	.short	0x0101
        /*013e*/ 	.byte	0x04
	.zero		1


	//   ....[12]....
        /*0140*/ 	.word	0x0000bb50
        /*0144*/ 	.word	0x0000000c
        /*0148*/ 	.word	0x00000010
        /*014c*/ 	.short	0x010a
        /*014e*/ 	.byte	0x3f
	.zero		1


	//   ....[13]....
        /*0150*/ 	.word	0x0000c0a0
        /*0154*/ 	.word	0x00000005
        /*0158*/ 	.word	0x00000038
        /*015c*/ 	.short	0x0101
        /*015e*/ 	.byte	0x3f
	.zero		1


	//   ....[14]....
        /*0160*/ 	.word	0x0000c7a0
        /*0164*/ 	.word	0x00000007
        /*0168*/ 	.word	0x00000000
        /*016c*/ 	.short	0x010a
        /*016e*/ 	.byte	0x3f
	.zero		1


	//   ....[15]....
        /*0170*/ 	.word	0x0000c820
        /*0174*/ 	.word	0x00000005
        /*0178*/ 	.word	0x00000000
        /*017c*/ 	.short	0x010a
        /*017e*/ 	.byte	0x3f
	.zero		1


	//   ....[16]....
        /*0180*/ 	.word	0x0000c880
        /*0184*/ 	.word	0x00000003
        /*0188*/ 	.word	0x00000000
        /*018c*/ 	.short	0x010a
        /*018e*/ 	.byte	0x3f
	.zero		1


	//   ....[17]....
        /*0190*/ 	.word	0x0000c8e0
        /*0194*/ 	.word	0x00000004
        /*0198*/ 	.word	0x00000000
        /*019c*/ 	.short	0x010a
        /*019e*/ 	.byte	0x3f
	.zero		1


	//   ....[18]....
        /*01a0*/ 	.word	0x0000c9b0
        /*01a4*/ 	.word	0x0000000c
        /*01a8*/ 	.word	0x00000010
        /*01ac*/ 	.short	0x010a
        /*01ae*/ 	.byte	0x3f
	.zero		1


	//   ....[19]....
        /*01b0*/ 	.word	0x0000ca80
        /*01b4*/ 	.word	0x00000007
        /*01b8*/ 	.word	0x00000000
        /*01bc*/ 	.short	0x010a
        /*01be*/ 	.byte	0x3f
	.zero		1


	//----- nvinfo : EIATTR_NUM_MBARRIERS
	.align		4
.L_35:
        /*01c0*/ 	.byte	0x03, 0x38
        /*01c2*/ 	.short	0x0006


	//----- nvinfo : EIATTR_EXIT_INSTR_OFFSETS
	.align		4
        /*01c4*/ 	.byte	0x04, 0x1c
        /*01c6*/ 	.short	(.L_37 - .L_36)


	//   ....[0]....
.L_36:
        /*01c8*/ 	.word	0x000005a0


	//   ....[1]....
        /*01cc*/ 	.word	0x00000e60


	//   ....[2]....
        /*01d0*/ 	.word	0x0000b180


	//   ....[3]....
        /*01d4*/ 	.word	0x0000b7b0


	//   ....[4]....
        /*01d8*/ 	.word	0x0000c870


	//----- nvinfo : EIATTR_MAX_THREADS
	.align		4
.L_37:
        /*01dc*/ 	.byte	0x04, 0x05
        /*01de*/ 	.short	(.L_39 - .L_38)
.L_38:
        /*01e0*/ 	.word	0x00000180
        /*01e4*/ 	.word	0x00000001
        /*01e8*/ 	.word	0x00000001


	//----- nvinfo : EIATTR_CRS_STACK_SIZE
	.align		4
.L_39:
        /*01ec*/ 	.byte	0x04, 0x1e
        /*01ee*/ 	.short	(.L_41 - .L_40)
.L_40:
        /*01f0*/ 	.word	0x00000000


	//----- nvinfo : EIATTR_CBANK_PARAM_SIZE
	.align		4
.L_41:
        /*01f4*/ 	.byte	0x03, 0x19
        /*01f6*/ 	.short	0x0470


	//----- nvinfo : EIATTR_PARAM_CBANK
	.align		4
        /*01f8*/ 	.byte	0x04, 0x0a
        /*01fa*/ 	.short	(.L_43 - .L_42)
	.align		4
.L_42:
        /*01fc*/ 	.word	index@(.nv.constant0._ZN7cutlass13device_kernelINS_4gemm6kernel13GemmUniversalIN4cute5tupleIJiiiiEEENS1_10collective13CollectiveMmaINS1_34MainloopSm90TmaGmmaWarpSpecializedILi2ENS5_IJNS4_1CILi1EEESB_SB_EEENS1_35KernelTmaWarpSpecializedCooperativeEEENS5_IJNSA_ILi256EEENSA_ILi128EEESG_EEENS_10bfloat16_tENS5_IJSB_llEEESI_NS5_IJlSB_lEEENS4_8TiledMMAINS4_8MMA_AtomIJNS4_4SM904GMMA28MMA_64x128x16_F32BF16BF16_SSILNSO_5MajorE1ELSQ_0ELNSO_7ScaleInE1ELSR_1EEEEEENS4_6LayoutINS5_IJNSA_ILi2EEESB_SB_EEENS5_IJSB_NSA_ILi0EEESX_EEEEENS5_IJNS4_10UnderscoreES10_S10_EEEEENS4_13SM90_TMA_LOADENS4_14ComposedLayoutINS4_7SwizzleILi3ELi4ELi3EEENS4_18smem_ptr_flag_bitsILi16EEENSU_INS5_IJNSA_ILi64EEENSA_ILi8EEEEEENS5_IJSB_S19_EEEEEEEvNS4_8identityES13_NS14_IS16_S18_NSU_INS5_IJS1A_S19_EEENS5_IJS19_SB_EEEEEEEvS1F_EENS_8epilogue10collective6detail29Sm90TmaWarpSpecializedAdapterINS1M_15DefaultEpilogueISI_SK_SK_NS1L_6thread17LinearCombinationISI_Li1EffLNS1Q_9ScaleType4KindE0ELNS_15FloatRoundStyleE2ESI_EENS1_15EpilogueDefaultEEEEEvvEEEEvNT_6ParamsE)
        /*0200*/ 	.short	0x0210
        /*0202*/ 	.short	0x0470


	//----- nvinfo : EIATTR_SW_WAR
	.align		4
.L_43:
        /*0204*/ 	.byte	0x04, 0x36
        /*0206*/ 	.short	(.L_45 - .L_44)
.L_44:
        /*0208*/ 	.word	0x00000008
.L_45:


//--------------------- .nv.callgraph             --------------------------
	.section	.nv.callgraph,"",@"SHT_CUDA_CALLGRAPH"
	.align	4
	.sectionentsize	8
	.align		4
        /*0000*/ 	.word	0x00000000
	.align		4
        /*0004*/ 	.word	0xffffffff
	.align		4
        /*0008*/ 	.word	index@(_ZN7cutlass13device_kernelINS_4gemm6kernel13GemmUniversalIN4cute5tupleIJiiiiEEENS1_10collective13CollectiveMmaINS1_34MainloopSm90TmaGmmaWarpSpecializedILi2ENS5_IJNS4_1CILi1EEESB_SB_EEENS1_35KernelTmaWarpSpecializedCooperativeEEENS5_IJNSA_ILi256EEENSA_ILi128EEESG_EEENS_10bfloat16_tENS5_IJSB_llEEESI_NS5_IJlSB_lEEENS4_8TiledMMAINS4_8MMA_AtomIJNS4_4SM904GMMA28MMA_64x128x16_F32BF16BF16_SSILNSO_5MajorE1ELSQ_0ELNSO_7ScaleInE1ELSR_1EEEEEENS4_6LayoutINS5_IJNSA_ILi2EEESB_SB_EEENS5_IJSB_NSA_ILi0EEESX_EEEEENS5_IJNS4_10UnderscoreES10_S10_EEEEENS4_13SM90_TMA_LOADENS4_14ComposedLayoutINS4_7SwizzleILi3ELi4ELi3EEENS4_18smem_ptr_flag_bitsILi16EEENSU_INS5_IJNSA_ILi64EEENSA_ILi8EEEEEENS5_IJSB_S19_EEEEEEEvNS4_8identityES13_NS14_IS16_S18_NSU_INS5_IJS1A_S19_EEENS5_IJS19_SB_EEEEEEEvS1F_EENS_8epilogue10collective6detail29Sm90TmaWarpSpecializedAdapterINS1M_15DefaultEpilogueISI_SK_SK_NS1L_6thread17LinearCombinationISI_Li1EffLNS1Q_9ScaleType4KindE0ELNS_15FloatRoundStyleE2ESI_EENS1_15EpilogueDefaultEEEEEvvEEEEvNT_6ParamsE)
	.align		4
        /*000c*/ 	.word	index@(__assertfail)
	.align		4
        /*0010*/ 	.word	0x00000000
	.align		4
        /*0014*/ 	.word	0xfffffffe
	.align		4
        /*0018*/ 	.word	0x00000000
	.align		4
        /*001c*/ 	.word	0xfffffffd
	.align		4
        /*0020*/ 	.word	0x00000000
	.align		4
        /*0024*/ 	.word	0xfffffffc


//--------------------- .nv.constant4             --------------------------
	.section	.nv.constant4,"a",@progbits
	.align	8
	.align		8
.nv.constant4:
        /*0000*/ 	.dword	__assertfail
	.align		8
        /*0008*/ 	.dword	__unnamed_1
	.align		8
        /*0010*/ 	.dword	_ZN40_INTERNAL_ae2a8ca6_4_k_cu_57d8fffc_182924cuda3std3__45__cpo5beginE
	.align		8
        /*0018*/ 	.dword	_ZN40_INTERNAL_ae2a8ca6_4_k_cu_57d8fffc_182924cuda3std3__45__cpo3endE
	.align		8
        /*0020*/ 	.dword	_ZN40_INTERNAL_ae2a8ca6_4_k_cu_57d8fffc_182924cuda3std3__45__cpo6cbeginE
	.align		8
        /*0028*/ 	.dword	_ZN40_INTERNAL_ae2a8ca6_4_k_cu_57d8fffc_182924cuda3std3__45__cpo4cendE
	.align		8
        /*0030*/ 	.dword	_ZN40_INTERNAL_ae2a8ca6_4_k_cu_57d8fffc_182924cuda3std3__442_GLOBAL__N__ae2a8ca6_4_k_cu_57d8fffc_182926ignoreE
	.align		8
        /*0038*/ 	.dword	_ZN40_INTERNAL_ae2a8ca6_4_k_cu_57d8fffc_182924cuda3std3__419piecewise_constructE
	.align		8
        /*0040*/ 	.dword	_ZN40_INTERNAL_ae2a8ca6_4_k_cu_57d8fffc_182924cuda3std3__48in_placeE
	.align		8
        /*0048*/ 	.dword	_ZN40_INTERNAL_ae2a8ca6_4_k_cu_57d8fffc_182924cuda3std6ranges3__45__cpo4swapE
	.align		8
        /*0050*/ 	.dword	_ZN40_INTERNAL_ae2a8ca6_4_k_cu_57d8fffc_182924cuda3std6ranges3__45__cpo9iter_moveE
	.align		8
        /*0058*/ 	.dword	_ZN40_INTERNAL_ae2a8ca6_4_k_cu_57d8fffc_182924cute7productE
	.align		8
        /*0060*/ 	.dword	_ZN40_INTERNAL_ae2a8ca6_4_k_cu_57d8fffc_182924cute1_E
	.align		8
        /*0068*/ 	.dword	$str$22
	.align		8
        /*0070*/ 	.dword	$str$23


//--------------------- .text._ZN7cutlass13device_kernelINS_4gemm6kernel13GemmUniversalIN4cute5tupleIJiiiiEEENS1_10collective13CollectiveMmaINS1_34MainloopSm90TmaGmmaWarpSpecializedILi2ENS5_IJNS4_1CILi1EEESB_SB_EEENS1_35KernelTmaWarpSpecializedCooperativeEEENS5_IJNSA_ILi256EEENSA_ILi128EEESG_EEENS_10bfloat16_tENS5_IJSB_llEEESI_NS5_IJlSB_lEEENS4_8TiledMMAINS4_8MMA_AtomIJNS4_4SM904GMMA28MMA_64x128x16_F32BF16BF16_SSILNSO_5MajorE1ELSQ_0ELNSO_7ScaleInE1ELSR_1EEEEEENS4_6LayoutINS5_IJNSA_ILi2EEESB_SB_EEENS5_IJSB_NSA_ILi0EEESX_EEEEENS5_IJNS4_10UnderscoreES10_S10_EEEEENS4_13SM90_TMA_LOADENS4_14ComposedLayoutINS4_7SwizzleILi3ELi4ELi3EEENS4_18smem_ptr_flag_bitsILi16EEENSU_INS5_IJNSA_ILi64EEENSA_ILi8EEEEEENS5_IJSB_S19_EEEEEEEvNS4_8identityES13_NS14_IS16_S18_NSU_INS5_IJS1A_S19_EEENS5_IJS19_SB_EEEEEEEvS1F_EENS_8epilogue10collective6detail29Sm90TmaWarpSpecializedAdapterINS1M_15DefaultEpilogueISI_SK_SK_NS1L_6thread17LinearCombinationISI_Li1EffLNS1Q_9ScaleType4KindE0ELNS_15FloatRoundStyleE2ESI_EENS1_15EpilogueDefaultEEEEEvvEEEEvNT_6ParamsE --------------------------
	.section	.text._ZN7cutlass13device_kernelINS_4gemm6kernel13GemmUniversalIN4cute5tupleIJiiiiEEENS1_10collective13CollectiveMmaINS1_34MainloopSm90TmaGmmaWarpSpecializedILi2ENS5_IJNS4_1CILi1EEESB_SB_EEENS1_35KernelTmaWarpSpecializedCooperativeEEENS5_IJNSA_ILi256EEENSA_ILi128EEESG_EEENS_10bfloat16_tENS5_IJSB_llEEESI_NS5_IJlSB_lEEENS4_8TiledMMAINS4_8MMA_AtomIJNS4_4SM904GMMA28MMA_64x128x16_F32BF16BF16_SSILNSO_5MajorE1ELSQ_0ELNSO_7ScaleInE1ELSR_1EEEEEENS4_6LayoutINS5_IJNSA_ILi2EEESB_SB_EEENS5_IJSB_NSA_ILi0EEESX_EEEEENS5_IJNS4_10UnderscoreES10_S10_EEEEENS4_13SM90_TMA_LOADENS4_14ComposedLayoutINS4_7SwizzleILi3ELi4ELi3EEENS4_18smem_ptr_flag_bitsILi16EEENSU_INS5_IJNSA_ILi64EEENSA_ILi8EEEEEENS5_IJSB_S19_EEEEEEEvNS4_8identityES13_NS14_IS16_S18_NSU_INS5_IJS1A_S19_EEENS5_IJS19_SB_EEEEEEEvS1F_EENS_8epilogue10collective6detail29Sm90TmaWarpSpecializedAdapterINS1M_15DefaultEpilogueISI_SK_SK_NS1L_6thread17LinearCombinationISI_Li1EffLNS1Q_9ScaleType4KindE0ELNS_15FloatRoundStyleE2ESI_EENS1_15EpilogueDefaultEEEEEvvEEEEvNT_6ParamsE,"ax",@progbits
	.align	128
.text._ZN7cutlass13device_kernelINS_4gemm6kernel13GemmUniversalIN4cute5tupleIJiiiiEEENS1_10collective13CollectiveMmaINS1_34MainloopSm90TmaGmmaWarpSpecializedILi2ENS5_IJNS4_1CILi1EEESB_SB_EEENS1_35KernelTmaWarpSpecializedCooperativeEEENS5_IJNSA_ILi256EEENSA_ILi128EEESG_EEENS_10bfloat16_tENS5_IJSB_llEEESI_NS5_IJlSB_lEEENS4_8TiledMMAINS4_8MMA_AtomIJNS4_4SM904GMMA28MMA_64x128x16_F32BF16BF16_SSILNSO_5MajorE1ELSQ_0ELNSO_7ScaleInE1ELSR_1EEEEEENS4_6LayoutINS5_IJNSA_ILi2EEESB_SB_EEENS5_IJSB_NSA_ILi0EEESX_EEEEENS5_IJNS4_10UnderscoreES10_S10_EEEEENS4_13SM90_TMA_LOADENS4_14ComposedLayoutINS4_7SwizzleILi3ELi4ELi3EEENS4_18smem_ptr_flag_bitsILi16EEENSU_INS5_IJNSA_ILi64EEENSA_ILi8EEEEEENS5_IJSB_S19_EEEEEEEvNS4_8identityES13_NS14_IS16_S18_NSU_INS5_IJS1A_S19_EEENS5_IJS19_SB_EEEEEEEvS1F_EENS_8epilogue10collective6detail29Sm90TmaWarpSpecializedAdapterINS1M_15DefaultEpilogueISI_SK_SK_NS1L_6thread17LinearCombinationISI_Li1EffLNS1Q_9ScaleType4KindE0ELNS_15FloatRoundStyleE2ESI_EENS1_15EpilogueDefaultEEEEEvvEEEEvNT_6ParamsE:
        .type           _ZN7cutlass13device_kernelINS_4gemm6kernel13GemmUniversalIN4cute5tupleIJiiiiEEENS1_10collective13CollectiveMmaINS1_34MainloopSm90TmaGmmaWarpSpecializedILi2ENS5_IJNS4_1CILi1EEESB_SB_EEENS1_35KernelTmaWarpSpecializedCooperativeEEENS5_IJNSA_ILi256EEENSA_ILi128EEESG_EEENS_10bfloat16_tENS5_IJSB_llEEESI_NS5_IJlSB_lEEENS4_8TiledMMAINS4_8MMA_AtomIJNS4_4SM904GMMA28MMA_64x128x16_F32BF16BF16_SSILNSO_5MajorE1ELSQ_0ELNSO_7ScaleInE1ELSR_1EEEEEENS4_6LayoutINS5_IJNSA_ILi2EEESB_SB_EEENS5_IJSB_NSA_ILi0EEESX_EEEEENS5_IJNS4_10UnderscoreES10_S10_EEEEENS4_13SM90_TMA_LOADENS4_14ComposedLayoutINS4_7SwizzleILi3ELi4ELi3EEENS4_18smem_ptr_flag_bitsILi16EEENSU_INS5_IJNSA_ILi64EEENSA_ILi8EEEEEENS5_IJSB_S19_EEEEEEEvNS4_8identityES13_NS14_IS16_S18_NSU_INS5_IJS1A_S19_EEENS5_IJS19_SB_EEEEEEEvS1F_EENS_8epilogue10collective6detail29Sm90TmaWarpSpecializedAdapterINS1M_15DefaultEpilogueISI_SK_SK_NS1L_6thread17LinearCombinationISI_Li1EffLNS1Q_9ScaleType4KindE0ELNS_15FloatRoundStyleE2ESI_EENS1_15EpilogueDefaultEEEEEvvEEEEvNT_6ParamsE,@function
        .size           _ZN7cutlass13device_kernelINS_4gemm6kernel13GemmUniversalIN4cute5tupleIJiiiiEEENS1_10collective13CollectiveMmaINS1_34MainloopSm90TmaGmmaWarpSpecializedILi2ENS5_IJNS4_1CILi1EEESB_SB_EEENS1_35KernelTmaWarpSpecializedCooperativeEEENS5_IJNSA_ILi256EEENSA_ILi128EEESG_EEENS_10bfloat16_tENS5_IJSB_llEEESI_NS5_IJlSB_lEEENS4_8TiledMMAINS4_8MMA_AtomIJNS4_4SM904GMMA28MMA_64x128x16_F32BF16BF16_SSILNSO_5MajorE1ELSQ_0ELNSO_7ScaleInE1ELSR_1EEEEEENS4_6LayoutINS5_IJNSA_ILi2EEESB_SB_EEENS5_IJSB_NSA_ILi0EEESX_EEEEENS5_IJNS4_10UnderscoreES10_S10_EEEEENS4_13SM90_TMA_LOADENS4_14ComposedLayoutINS4_7SwizzleILi3ELi4ELi3EEENS4_18smem_ptr_flag_bitsILi16EEENSU_INS5_IJNSA_ILi64EEENSA_ILi8EEEEEENS5_IJSB_S19_EEEEEEEvNS4_8identityES13_NS14_IS16_S18_NSU_INS5_IJS1A_S19_EEENS5_IJS19_SB_EEEEEEEvS1F_EENS_8epilogue10collective6detail29Sm90TmaWarpSpecializedAdapterINS1M_15DefaultEpilogueISI_SK_SK_NS1L_6thread17LinearCombinationISI_Li1EffLNS1Q_9ScaleType4KindE0ELNS_15FloatRoundStyleE2ESI_EENS1_15EpilogueDefaultEEEEEvvEEEEvNT_6ParamsE,(.L_x_316 - _ZN7cutlass13device_kernelINS_4gemm6kernel13GemmUniversalIN4cute5tupleIJiiiiEEENS1_10collective13CollectiveMmaINS1_34MainloopSm90TmaGmmaWarpSpecializedILi2ENS5_IJNS4_1CILi1EEESB_SB_EEENS1_35KernelTmaWarpSpecializedCooperativeEEENS5_IJNSA_ILi256EEENSA_ILi128EEESG_EEENS_10bfloat16_tENS5_IJSB_llEEESI_NS5_IJlSB_lEEENS4_8TiledMMAINS4_8MMA_AtomIJNS4_4SM904GMMA28MMA_64x128x16_F32BF16BF16_SSILNSO_5MajorE1ELSQ_0ELNSO_7ScaleInE1ELSR_1EEEEEENS4_6LayoutINS5_IJNSA_ILi2EEESB_SB_EEENS5_IJSB_NSA_ILi0EEESX_EEEEENS5_IJNS4_10UnderscoreES10_S10_EEEEENS4_13SM90_TMA_LOADENS4_14ComposedLayoutINS4_7SwizzleILi3ELi4ELi3EEENS4_18smem_ptr_flag_bitsILi16EEENSU_INS5_IJNSA_ILi64EEENSA_ILi8EEEEEENS5_IJSB_S19_EEEEEEEvNS4_8identityES13_NS14_IS16_S18_NSU_INS5_IJS1A_S19_EEENS5_IJS19_SB_EEEEEEEvS1F_EENS_8epilogue10collective6detail29Sm90TmaWarpSpecializedAdapterINS1M_15DefaultEpilogueISI_SK_SK_NS1L_6thread17LinearCombinationISI_Li1EffLNS1Q_9ScaleType4KindE0ELNS_15FloatRoundStyleE2ESI_EENS1_15EpilogueDefaultEEEEEvvEEEEvNT_6ParamsE)
        .other          _ZN7cutlass13device_kernelINS_4gemm6kernel13GemmUniversalIN4cute5tupleIJiiiiEEENS1_10collective13CollectiveMmaINS1_34MainloopSm90TmaGmmaWarpSpecializedILi2ENS5_IJNS4_1CILi1EEESB_SB_EEENS1_35KernelTmaWarpSpecializedCooperativeEEENS5_IJNSA_ILi256EEENSA_ILi128EEESG_EEENS_10bfloat16_tENS5_IJSB_llEEESI_NS5_IJlSB_lEEENS4_8TiledMMAINS4_8MMA_AtomIJNS4_4SM904GMMA28MMA_64x128x16_F32BF16BF16_SSILNSO_5MajorE1ELSQ_0ELNSO_7ScaleInE1ELSR_1EEEEEENS4_6LayoutINS5_IJNSA_ILi2EEESB_SB_EEENS5_IJSB_NSA_ILi0EEESX_EEEEENS5_IJNS4_10UnderscoreES10_S10_EEEEENS4_13SM90_TMA_LOADENS4_14ComposedLayoutINS4_7SwizzleILi3ELi4ELi3EEENS4_18smem_ptr_flag_bitsILi16EEENSU_INS5_IJNSA_ILi64EEENSA_ILi8EEEEEENS5_IJSB_S19_EEEEEEEvNS4_8identityES13_NS14_IS16_S18_NSU_INS5_IJS1A_S19_EEENS5_IJS19_SB_EEEEEEEvS1F_EENS_8epilogue10collective6detail29Sm90TmaWarpSpecializedAdapterINS1M_15DefaultEpilogueISI_SK_SK_NS1L_6thread17LinearCombinationISI_Li1EffLNS1Q_9ScaleType4KindE0ELNS_15FloatRoundStyleE2ESI_EENS1_15EpilogueDefaultEEEEEvvEEEEvNT_6ParamsE,@"STO_CUDA_ENTRY STV_DEFAULT"
_ZN7cutlass13device_kernelINS_4gemm6kernel13GemmUniversalIN4cute5tupleIJiiiiEEENS1_10collective13CollectiveMmaINS1_34MainloopSm90TmaGmmaWarpSpecializedILi2ENS5_IJNS4_1CILi1EEESB_SB_EEENS1_35KernelTmaWarpSpecializedCooperativeEEENS5_IJNSA_ILi256EEENSA_ILi128EEESG_EEENS_10bfloat16_tENS5_IJSB_llEEESI_NS5_IJlSB_lEEENS4_8TiledMMAINS4_8MMA_AtomIJNS4_4SM904GMMA28MMA_64x128x16_F32BF16BF16_SSILNSO_5MajorE1ELSQ_0ELNSO_7ScaleInE1ELSR_1EEEEEENS4_6LayoutINS5_IJNSA_ILi2EEESB_SB_EEENS5_IJSB_NSA_ILi0EEESX_EEEEENS5_IJNS4_10UnderscoreES10_S10_EEEEENS4_13SM90_TMA_LOADENS4_14ComposedLayoutINS4_7SwizzleILi3ELi4ELi3EEENS4_18smem_ptr_flag_bitsILi16EEENSU_INS5_IJNSA_ILi64EEENSA_ILi8EEEEEENS5_IJSB_S19_EEEEEEEvNS4_8identityES13_NS14_IS16_S18_NSU_INS5_IJS1A_S19_EEENS5_IJS19_SB_EEEEEEEvS1F_EENS_8epilogue10collective6detail29Sm90TmaWarpSpecializedAdapterINS1M_15DefaultEpilogueISI_SK_SK_NS1L_6thread17LinearCombinationISI_Li1EffLNS1Q_9ScaleType4KindE0ELNS_15FloatRoundStyleE2ESI_EENS1_15EpilogueDefaultEEEEEvvEEEEvNT_6ParamsE:
[----:B------:R-:W0:Y:S01]  /*0000*/  LDC R1, c[0x0][0x28] ;  /* 0x00000a00ff017b82 */ /* 0x000e220000000800 */
[----:B------:R-:W1:Y:S01]  /*0010*/  S2R R18, SR_TID.X ;  /* 0x0000000000127919 */ /* 0x000e620000002100 */
[----:B------:R-:W-:Y:S01]  /*0020*/  ELECT P0, URZ, PT ;  /* 0x00000000003f782f */ /* 0x000fe20003800000 */
[----:B------:R-:W-:Y:S01]  /*0030*/  BSSY B0, `(.L_x_0) ;  /* 0x000000f000007945 */ /* 0x000fe20003800000 */
[--C-:B-1----:R-:W-:Y:S02]  /*0040*/  SHF.R.U32.HI R0, RZ, 0x5, R18.reuse ;  /* 0x00000005ff007819 */ /* 0x102fe40000011612 */
[----:B------:R-:W-:-:S03]  /*0050*/  SHF.R.U32.HI R22, RZ, 0x7, R18 ;  /* 0x00000007ff167819 */ /* 0x000fc60000011612 */
[----:B------:R-:W1:Y:S04]  /*0060*/  SHFL.IDX PT, R5, R0, RZ, 0x1f ;  /* 0x00001fff00057589 */ /* 0x000e6800000e0000 */
[----:B------:R2:W3:Y:S01]  /*0070*/  SHFL.IDX PT, R8, R22, RZ, 0x1f ;  /* 0x00001fff16087589 */ /* 0x0004e200000e0000 */
[----:B-1----:R-:W-:-:S13]  /*0080*/  ISETP.NE.OR P0, PT, R5, RZ, !P0 ;  /* 0x000000ff0500720c */ /* 0x002fda0004705670 */
[----:B0-23--:R-:W-:Y:S05]  /*0090*/  @P0 BRA `(.L_x_1) ;  /* 0x0000000000200947 */ /* 0x00dfea0003800000 */
[----:B------:R-:W-:Y:S02]  /*00a0*/  ULDC.64 UR4, c[0x0][0x198] ;  /* 0x0000660000047ab9 */ /* 0x000fe40000000a00 */
[----:B------:R-:W-:Y:S02]  /*00b0*/  UIADD3 UR6, UP0, UR4, 0xf0, URZ ;  /* 0x000000f004067890 */ /* 0x000fe4000ff1e03f */
[----:B------:R-:W-:Y:S02]  /*00c0*/  UIADD3 UR4, UP1, UR4, 0x1f0, URZ ;  /* 0x000001f004047890 */ /* 0x000fe4000ff3e03f */
[----:B------:R-:W-:Y:S02]  /*00d0*/  UIADD3.X UR7, URZ, UR5, URZ, UP0, !UPT ;  /* 0x000000053f077290 */ /* 0x000fe400087fe43f */
[----:B------:R-:W-:-:S07]  /*00e0*/  UIADD3.X UR5, URZ, UR5, URZ, UP1, !UPT ;  /* 0x000000053f057290 */ /* 0x000fce0008ffe43f */
[----:B------:R0:W-:Y:S02]  /*00f0*/  UTMACCTL.PF [UR6] ;  /* 0x00000000060079b9 */ /* 0x0001e40008040000 */
[----:B------:R0:W-:Y:S02]  /*0100*/  UTMACCTL.PF [UR4] ;  /* 0x00000000040079b9 */ /* 0x0001e40008040000 */
[----:B0-----:R-:W-:Y:S01]  /*0110*/  NOP ;  /* 0x0000000000007918 */ /* 0x001fe20000000000 */
.L_x_1:
[----:B------:R-:W-:Y:S05]  /*0120*/  BSYNC B0 ;  /* 0x0000000000007941 */ /* 0x000fea0003800000 */
.L_x_0:
[----:B------:R-:W0:Y:S02]  /*0130*/  SHFL.IDX PT, R2, R0, RZ, 0x1f ;  /* 0x00001fff00027589 */ /* 0x000e2400000e0000 */
[----:B0-----:R-:W-:-:S13]  /*0140*/  ISETP.NE.AND P0, PT, R2, RZ, PT ;  /* 0x000000ff0200720c */ /* 0x001fda0003f05270 */
[----:B------:R-:W-:Y:S05]  /*0150*/  @P0 BRA `(.L_x_2) ;  /* 0x0000000000480947 */ /* 0x000fea0003800000 */
[----:B------:R-:W0:Y:S01]  /*0160*/  S2UR UR8, SR_CgaCtaId ;  /* 0x00000000000879c3 */ /* 0x000e220000008800 */
[----:B------:R-:W-:Y:S01]  /*0170*/  UMOV UR4, 0x400 ;  /* 0x0000040000047882 */ /* 0x000fe20000000000 */
[----:B------:R-:W-:Y:S01]  /*0180*/  UMOV UR5, 0x1 ;  /* 0x0000000100057882 */ /* 0x000fe20000000000 */
[----:B------:R-:W-:Y:S01]  /*0190*/  UMOV UR6, 0x100 ;  /* 0x0000010000067882 */ /* 0x000fe20000000000 */
[----:B------:R-:W-:Y:S01]  /*01a0*/  ELECT P0, URZ, PT ;  /* 0x00000000003f782f */ /* 0x000fe20003800000 */
[----:B------:R-:W-:-:S04]  /*01b0*/  UIADD3 UR6, -UR6, 0x100000, URZ ;  /* 0x0010000006067890 */ /* 0x000fc8000fffe13f */
[----:B------:R-:W-:Y:S02]  /*01c0*/  USHF.L.U32 UR7, UR6, 0xb, URZ ;  /* 0x0000000b06077899 */ /* 0x000fe4000800063f */
[----:B------:R-:W-:Y:S02]  /*01d0*/  USHF.L.U32 UR6, UR6, 0x1, URZ ;  /* 0x0000000106067899 */ /* 0x000fe4000800063f */
[----:B0-----:R-:W-:Y:S02]  /*01e0*/  ULEA UR8, UR8, UR4, 0x18 ;  /* 0x0000000408087291 */ /* 0x001fe4000f8ec03f */
[----:B------:R-:W-:-:S04]  /*01f0*/  UIADD3 UR4, -UR5, 0x100000, URZ ;  /* 0x0010000005047890 */ /* 0x000fc8000fffe13f */
[----:B------:R-:W-:Y:S02]  /*0200*/  USHF.L.U32 UR5, UR4, 0xb, URZ ;  /* 0x0000000b04057899 */ /* 0x000fe4000800063f */
[----:B------:R-:W-:Y:S01]  /*0210*/  USHF.L.U32 UR4, UR4, 0x1, URZ ;  /* 0x0000000104047899 */ /* 0x000fe2000800063f */
[----:B------:R-:W0:Y:S11]  /*0220*/  FENCE.VIEW.ASYNC.S ;  /* 0x00000000000073c6 */ /* 0x000e360000000000 */
[----:B0-----:R0:W1:Y:S01]  /*0230*/  SYNCS.EXCH.64 URZ, [UR8], UR4 ;  /* 0x00000004083f75b2 */ /* 0x0010620008000100 */
[----:B------:R0:W2:Y:S01]  /*0240*/  SYNCS.EXCH.64 URZ, [UR8+0x10], UR6 ;  /* 0x00001006083f75b2 */ /* 0x0000a20008000100 */
[----:B------:R0:W3:Y:S01]  /*0250*/  SYNCS.EXCH.64 URZ, [UR8+0x8], UR4 ;  /* 0x00000804083f75b2 */ /* 0x0000e20008000100 */
[----:B------:R0:W4:Y:S01]  /*0260*/  SYNCS.EXCH.64 URZ, [UR8+0x18], UR6 ;  /* 0x00001806083f75b2 */ /* 0x0001220008000100 */
[----:B------:R-:W-:Y:S01]  /*0270*/  NOP ;  /* 0x0000000000007918 */ /* 0x000fe20000000000 */
.L_x_2:
[----:B------:R-:W5:Y:S01]  /*0280*/  SHFL.IDX PT, R0, R0, RZ, 0x1f ;  /* 0x00001fff00007589 */ /* 0x000f6200000e0000 */
[----:B------:R-:W-:Y:S01]  /*0290*/  ELECT P0, URZ, PT ;  /* 0x00000000003f782f */ /* 0x000fe20003800000 */
[----:B------:R-:W1:Y:S01]  /*02a0*/  LDC R2, c[0x0][0x65c] ;  /* 0x00019700ff027b82 */ /* 0x000e620000000800 */
[----:B------:R-:W-:Y:S01]  /*02b0*/  SHF.R.S32.HI R6, RZ, 0x1f, R5 ;  /* 0x0000001fff067819 */ /* 0x000fe20000011405 */
[----:B------:R-:W2:Y:S01]  /*02c0*/  S2R R3, SR_CTAID.Y ;  /* 0x0000000000037919 */ /* 0x000ea20000002600 */
[----:B0-----:R-:W-:Y:S01]  /*02d0*/  UMOV UR4, 0x20 ;  /* 0x0000002000047882 */ /* 0x001fe20000000000 */
[----:B------:R-:W-:Y:S01]  /*02e0*/  ISETP.NE.AND P2, PT, R8, RZ, PT ;  /* 0x000000ff0800720c */ /* 0x000fe20003f45270 */
[----:B------:R-:W-:Y:S01]  /*02f0*/  NOP ;  /* 0x0000000000007918 */ /* 0x000fe20000000000 */
[----:B------:R-:W0:Y:S01]  /*0300*/  S2R R4, SR_CTAID.X ;  /* 0x0000000000047919 */ /* 0x000e220000002500 */
[----:B------:R-:W-:Y:S01]  /*0310*/  LEA.HI R6, R6, R5, RZ, 0x2 ;  /* 0x0000000506067211 */ /* 0x000fe200078f10ff */
[----:B------:R-:W-:Y:S01]  /*0320*/  NOP ;  /* 0x0000000000007918 */ /* 0x000fe20000000000 */
[----:B-----5:R-:W-:-:S02]  /*0330*/  ISETP.NE.OR P0, PT, R0, RZ, !P0 ;  /* 0x000000ff0000720c */ /* 0x020fc40004705670 */
[----:B-1----:R-:W-:-:S04]  /*0340*/  ISETP.NE.AND P3, PT, R2, 0x1, PT ;  /* 0x000000010200780c */ /* 0x002fc80003f65270 */
[----:B------:R-:W-:Y:S02]  /*0350*/  P2R R0, PR, RZ, 0x8 ;  /* 0x00000008ff007803 */ /* 0x000fe40000000000 */
[----:B------:R-:W-:-:S05]  /*0360*/  LOP3.LUT R0, R6, 0xfffffffc, RZ, 0xc0, !PT ;  /* 0xfffffffc06007812 */ /* 0x000fca00078ec0ff */
[----:B------:R-:W-:Y:S01]  /*0370*/  VOTEU.ALL UP0, P0 ;  /* 0x00000000003f7886 */ /* 0x000fe20000000000 */
[----:B------:R-:W-:Y:S01]  /*0380*/  IMAD.IADD R0, R5, 0x1, -R0 ;  /* 0x0000000105007824 */ /* 0x000fe200078e0a00 */
[----:B------:R-:W0:Y:S01]  /*0390*/  @P3 LDC R17, c[0x0][0x10] ;  /* 0x00000400ff113b82 */ /* 0x000e220000000800 */
[----:B------:R-:W-:Y:S01]  /*03a0*/  VOTEU.ALL UP1, P0 ;  /* 0x00000000003f7886 */ /* 0x000fe20000020000 */
[----:B--2---:R-:W-:Y:S01]  /*03b0*/  @P3 IMAD.MOV.U32 R6, RZ, RZ, R3 ;  /* 0x000000ffff063224 */ /* 0x004fe200078e0003 */
[----:B------:R-:W-:Y:S01]  /*03c0*/  @!UP0 UMOV UR6, 0x400 ;  /* 0x0000040000068882 */ /* 0x000fe20000000000 */
[----:B------:R-:W-:-:S04]  /*03d0*/  @!UP0 UIADD3 UR4, -UR4, 0x100000, URZ ;  /* 0x0010000004048890 */ /* 0x000fc8000fffe13f */
[----:B------:R-:W-:Y:S02]  /*03e0*/  @!UP0 USHF.L.U32 UR5, UR4, 0xb, URZ ;  /* 0x0000000b04058899 */ /* 0x000fe4000800063f */
[----:B------:R-:W-:Y:S01]  /*03f0*/  @!UP0 USHF.L.U32 UR4, UR4, 0x1, URZ ;  /* 0x0000000104048899 */ /* 0x000fe2000800063f */
[----:B------:R-:W-:Y:S02]  /*0400*/  @P3 IMAD.MOV.U32 R7, RZ, RZ, RZ ;  /* 0x000000ffff073224 */ /* 0x000fe400078e00ff */
[----:B------:R-:W-:Y:S01]  /*0410*/  IMAD.MOV.U32 R5, RZ, RZ, RZ ;  /* 0x000000ffff057224 */ /* 0x000fe200078e00ff */
[----:B------:R-:W1:Y:S01]  /*0420*/  @!UP0 S2UR UR7, SR_CgaCtaId ;  /* 0x00000000000789c3 */ /* 0x000e620000008800 */
[----:B------:R-:W-:-:S07]  /*0430*/  @P3 IMAD.MOV.U32 R11, RZ, RZ, RZ ;  /* 0x000000ffff0b3224 */ /* 0x000fce00078e00ff */
[----:B------:R-:W2:Y:S01]  /*0440*/  @!P3 LDC R9, c[0x0][0xc] ;  /* 0x00000300ff09bb82 */ /* 0x000ea20000000800 */
[----:B0-----:R-:W-:-:S04]  /*0450*/  @P3 IMAD.WIDE.U32 R16, R4, R17, R6 ;  /* 0x0000001104103225 */ /* 0x001fc800078e0006 */
[----:B------:R-:W-:Y:S01]  /*0460*/  @P3 IMAD.IADD R17, R17, 0x1, R11 ;  /* 0x0000000111113824 */ /* 0x000fe200078e020b */
[----:B-1----:R-:W-:Y:S01]  /*0470*/  @!UP0 ULEA UR6, UR7, UR6, 0x18 ;  /* 0x0000000607068291 */ /* 0x002fe2000f8ec03f */
[----:B------:R-:W-:Y:S01]  /*0480*/  VOTEU.ALL UP0, P0 ;  /* 0x00000000003f7886 */ /* 0x000fe20000000000 */
[----:B------:R-:W-:-:S04]  /*0490*/  ISETP.NE.AND P0, PT, R0, 0x3, PT ;  /* 0x000000030000780c */ /* 0x000fc80003f05270 */
[----:B------:R-:W-:Y:S01]  /*04a0*/  ISETP.EQ.OR P0, PT, R0, RZ, !P0 ;  /* 0x000000ff0000720c */ /* 0x000fe20004702670 */
[----:B--2---:R-:W-:-:S03]  /*04b0*/  @!P3 IMAD.WIDE.U32 R6, R9, R3, R4 ;  /* 0x000000030906b225 */ /* 0x004fc600078e0004 */
[C---:B------:R-:W-:Y:S01]  /*04c0*/  ISETP.EQ.AND P0, PT, R8.reuse, RZ, P0 ;  /* 0x000000ff0800720c */ /* 0x040fe20000702270 */
[----:B------:R-:W-:Y:S01]  /*04d0*/  VIADD R8, R8, 0xffffffff ;  /* 0xffffffff08087836 */ /* 0x000fe20000000000 */
[----:B------:R-:W0:Y:S02]  /*04e0*/  FENCE.VIEW.ASYNC.S ;  /* 0x00000000000073c6 */ /* 0x000e240000000000 */
[----:B0-----:R0:W3:Y:S01]  /*04f0*/  @!UP0 SYNCS.EXCH.64 URZ, [UR6+0x30], UR4 ;  /* 0x00003004063f85b2 */ /* 0x0010e20008000100 */
[----:B------:R-:W-:Y:S01]  /*0500*/  @!P3 IMAD.MOV.U32 R16, RZ, RZ, R6 ;  /* 0x000000ffff10b224 */ /* 0x000fe200078e0006 */
[----:B------:R-:W-:Y:S01]  /*0510*/  SEL R19, RZ, 0x1, !P0 ;  /* 0x00000001ff137807 */ /* 0x000fe20004000000 */
[----:B------:R-:W-:Y:S01]  /*0520*/  @!P3 IMAD.MOV.U32 R17, RZ, RZ, R7 ;  /* 0x000000ffff11b224 */ /* 0x000fe200078e0007 */
[----:B------:R-:W-:-:S04]  /*0530*/  ISETP.GE.U32.AND P1, PT, R8, 0x2, PT ;  /* 0x000000020800780c */ /* 0x000fc80003f26070 */
[----:B------:R-:W-:Y:S01]  /*0540*/  SEL R19, R19, 0x2, P1 ;  /* 0x0000000213137807 */ /* 0x000fe20000800000 */
[----:B------:R0:W3:Y:S01]  /*0550*/  @!UP1 SYNCS.EXCH.64 URZ, [UR6+0x38], UR4 ;  /* 0x00003804063f95b2 */ /* 0x0000e20008000100 */
[----:B------:R-:W-:Y:S01]  /*0560*/  NOP ;  /* 0x0000000000007918 */ /* 0x000fe20000000000 */
[----:B---34-:R-:W-:Y:S06]  /*0570*/  BAR.SYNC.DEFER_BLOCKING 0x0 ;  /* 0x0000000000007b1d */ /* 0x018fec0000010000 */
[----:B------:R-:W-:Y:S05]  /*0580*/  @!P2 BRA `(.L_x_3) ;  /* 0x000000ac0000a947 */ /* 0x000fea0003800000 */
[----:B------:R-:W-:-:S13]  /*0590*/  ISETP.GT.U32.AND P0, PT, R8, 0x1, PT ;  /* 0x000000010800780c */ /* 0x000fda0003f04070 */
[----:B0-----:R-:W-:Y:S05]  /*05a0*/  @P0 EXIT ;  /* 0x000000000000094d */ /* 0x001fea0003800000 */
[----:B------:R-:W-:Y:S01]  /*05b0*/  ULDC.64 UR4, c[0x0][0x650] ;  /* 0x0001940000047ab9 */ /* 0x000fe20000000a00 */
[----:B------:R-:W-:Y:S01]  /*05c0*/  PRMT R0, RZ, 0x7610, R0 ;  /* 0x00007610ff007816 */ /* 0x000fe20000000000 */
[----:B------:R-:W-:Y:S01]  /*05d0*/  IMAD.MOV.U32 R153, RZ, RZ, -0x1 ;  /* 0xffffffffff997424 */ /* 0x000fe200078e00ff */
[----:B------:R-:W-:Y:S01]  /*05e0*/  ISETP.GE.U32.AND P0, PT, R16, UR4, PT ;  /* 0x0000000410007c0c */ /* 0x000fe2000bf06070 */
[----:B------:R-:W-:Y:S01]  /*05f0*/  IMAD.MOV.U32 R23, RZ, RZ, -0x1 ;  /* 0xffffffffff177424 */ /* 0x000fe200078e00ff */
[----:B------:R-:W-:Y:S02]  /*0600*/  MOV R152, 0xffffffff ;  /* 0xffffffff00987802 */ /* 0x000fe40000000f00 */
[----:B------:R-:W-:-:S13]  /*0610*/  ISETP.GE.U32.AND.EX P0, PT, R17, UR5, PT, P0 ;  /* 0x0000000511007c0c */ /* 0x000fda000bf06100 */
[----:B------:R-:W-:Y:S05]  /*0620*/  @P0 BRA `(.L_x_4) ;  /* 0x0000000400540947 */ /* 0x000fea0003800000 */
[----:B------:R-:W0:Y:S01]  /*0630*/  LDC.64 R14, c[0x0][0x628] ;  /* 0x00018a00ff0e7b82 */ /* 0x000e220000000a00 */
[----:B------:R-:W-:Y:S02]  /*0640*/  IMAD.MOV.U32 R6, RZ, RZ, R16 ;  /* 0x000000ffff067224 */ /* 0x000fe400078e0010 */
[----:B------:R-:W-:-:S05]  /*0650*/  IMAD.MOV.U32 R7, RZ, RZ, R17 ;  /* 0x000000ffff077224 */ /* 0x000fca00078e0011 */
[----:B------:R-:W1:Y:S08]  /*0660*/  LDC R0, c[0x0][0x630] ;  /* 0x00018c00ff007b82 */ /* 0x000e700000000800 */
[----:B------:R-:W2:Y:S01]  /*0670*/  LDC.64 R20, c[0x0][0x620] ;  /* 0x00018800ff147b82 */ /* 0x000ea20000000a00 */
[----:B0-----:R-:W-:-:S04]  /*0680*/  ISETP.NE.U32.AND P0, PT, R14, RZ, PT ;  /* 0x000000ff0e00720c */ /* 0x001fc80003f05070 */
[----:B------:R-:W-:-:S13]  /*0690*/  ISETP.NE.AND.EX P0, PT, R15, RZ, PT, P0 ;  /* 0x000000ff0f00720c */ /* 0x000fda0003f05300 */
[----:B-12---:R-:W-:Y:S05]  /*06a0*/  @!P0 BRA `(.L_x_5) ;  /* 0x0000000000288947 */ /* 0x006fea0003800000 */
[----:B------:R-:W0:Y:S02]  /*06b0*/  LDC R11, c[0x0][0x634] ;  /* 0x00018d00ff0b7b82 */ /* 0x000e240000000800 */
[----:B0-----:R-:W-:-:S05]  /*06c0*/  IADD3 R11, P0, R16, R11, RZ ;  /* 0x0000000b100b7210 */ /* 0x001fca0007f1e0ff */
[----:B------:R-:W-:-:S04]  /*06d0*/  IMAD.X R13, RZ, RZ, R17, P0 ;  /* 0x000000ffff0d7224 */ /* 0x000fc800000e0611 */
[----:B------:R-:W-:-:S04]  /*06e0*/  IMAD.WIDE.U32 R6, R13, R14, RZ ;  /* 0x0000000e0d067225 */ /* 0x000fc800078e00ff */
[----:B------:R-:W-:-:S04]  /*06f0*/  IMAD.WIDE.U32 R8, P0, R11, R15, R6 ;  /* 0x0000000f0b087225 */ /* 0x000fc80007800006 */
[----:B------:R-:W-:-:S04]  /*0700*/  IMAD.WIDE.U32 R6, R11, R14, RZ ;  /* 0x0000000e0b067225 */ /* 0x000fc800078e00ff */
[----:B------:R-:W-:Y:S01]  /*0710*/  IMAD.X R11, RZ, RZ, RZ, P0 ;  /* 0x000000ffff0b7224 */ /* 0x000fe200000e06ff */
[----:B------:R-:W-:Y:S01]  /*0720*/  IADD3 RZ, P0, R7, R8, RZ ;  /* 0x0000000807ff7210 */ /* 0x000fe20007f1e0ff */
[----:B------:R-:W-:-:S04]  /*0730*/  IMAD.MOV.U32 R10, RZ, RZ, R9 ;  /* 0x000000ffff0a7224 */ /* 0x000fc800078e0009 */
[----:B------:R-:W-:-:S08]  /*0740*/  IMAD.WIDE.U32.X R6, R13, R15, R10, P0 ;  /* 0x0000000f0d067225 */ /* 0x000fd000000e040a */
.L_x_5:
[-CC-:B------:R-:W-:Y:S01]  /*0750*/  SHF.R.U64 R23, R6, R0.reuse, R7.reuse ;  /* 0x0000000006177219 */ /* 0x180fe20000001207 */
[----:B------:R-:W0:Y:S01]  /*0760*/  LDC R10, c[0x0][0x618] ;  /* 0x00018600ff0a7b82 */ /* 0x000e220000000800 */
[----:B------:R-:W-:Y:S01]  /*0770*/  SHF.R.U32.HI R5, RZ, R0, R7 ;  /* 0x00000000ff057219 */ /* 0x000fe20000011607 */
[----:B------:R-:W-:Y:S01]  /*0780*/  ULDC UR4, c[0x0][0x150] ;  /* 0x0000540000047ab9 */ /* 0x000fe20000000800 */
[----:B------:R-:W-:Y:S02]  /*0790*/  I2FP.F32.U32 R0, R4 ;  /* 0x0000000400007245 */ /* 0x000fe40000201000 */
[----:B------:R-:W-:-:S03]  /*07a0*/  IADD3 R9, P0, RZ, -R23, RZ ;  /* 0x80000017ff097210 */ /* 0x000fc60007f1e0ff */
[----:B------:R-:W1:Y:S01]  /*07b0*/  LDC.64 R28, c[0x0][0x640] ;  /* 0x00019000ff1c7b82 */ /* 0x000e620000000a00 */
[----:B------:R-:W-:Y:S01]  /*07c0*/  FMUL R0, R0, UR4 ;  /* 0x0000000400007c20 */ /* 0x000fe20008400000 */
[----:B------:R-:W-:Y:S01]  /*07d0*/  IMAD.X R11, RZ, RZ, ~R5, P0 ;  /* 0x000000ffff0b7224 */ /* 0x000fe200000e0e05 */
[----:B------:R-:W-:Y:S01]  /*07e0*/  ULDC UR4, c[0x0][0x154] ;  /* 0x0000550000047ab9 */ /* 0x000fe20000000800 */
[----:B------:R-:W-:-:S03]  /*07f0*/  IMAD.WIDE.U32 R6, R9, R20, R16 ;  /* 0x0000001409067225 */ /* 0x000fc600078e0010 */
[----:B------:R-:W2:Y:S01]  /*0800*/  F2I.U32.TRUNC.NTZ R0, R0 ;  /* 0x0000000000007305 */ /* 0x000ea2000020f000 */
[----:B------:R-:W3:Y:S01]  /*0810*/  LDC R5, c[0x0][0x144] ;  /* 0x00005100ff057b82 */ /* 0x000ee20000000800 */
[----:B------:R-:W-:-:S04]  /*0820*/  IMAD R8, R11, R20, RZ ;  /* 0x000000140b087224 */ /* 0x000fc800078e02ff */
[----:B------:R-:W-:-:S03]  /*0830*/  IMAD R9, R9, R21, R8 ;  /* 0x0000001509097224 */ /* 0x000fc600078e0208 */
[----:B------:R-:W4:Y:S01]  /*0840*/  LDC R12, c[0x0][0x608] ;  /* 0x00018200ff0c7b82 */ /* 0x000f220000000800 */
[----:B------:R-:W-:Y:S02]  /*0850*/  IMAD.IADD R7, R7, 0x1, R9 ;  /* 0x0000000107077824 */ /* 0x000fe400078e0209 */
[----:B------:R-:W-:-:S03]  /*0860*/  IMAD.MOV.U32 R9, RZ, RZ, -0x1 ;  /* 0xffffffffff097424 */ /* 0x000fc600078e00ff */
[-CC-:B0-----:R-:W-:Y:S02]  /*0870*/  SHF.R.U64 R20, R6, R10.reuse, R7.reuse ;  /* 0x0000000a06147219 */ /* 0x181fe40000001207 */
[----:B------:R-:W0:Y:S01]  /*0880*/  LDC R26, c[0x0][0x658] ;  /* 0x00019600ff1a7b82 */ /* 0x000e220000000800 */
[----:B------:R-:W-:Y:S02]  /*0890*/  I2FP.F32.U32 R6, R3 ;  /* 0x0000000300067245 */ /* 0x000fe40000201000 */
[----:B--2---:R-:W-:Y:S02]  /*08a0*/  IADD3 R8, -R0, RZ, RZ ;  /* 0x000000ff00087210 */ /* 0x004fe40007ffe1ff */
[----:B-1----:R-:W-:Y:S01]  /*08b0*/  ISETP.NE.U32.AND P0, PT, R28, RZ, PT ;  /* 0x000000ff1c00720c */ /* 0x002fe20003f05070 */
[----:B------:R-:W-:Y:S01]  /*08c0*/  FMUL R6, R6, UR4 ;  /* 0x0000000406067c20 */ /* 0x000fe20008400000 */
[----:B------:R-:W-:Y:S01]  /*08d0*/  SHF.R.U32.HI R7, RZ, R10, R7 ;  /* 0x0000000aff077219 */ /* 0x000fe20000011607 */
[----:B------:R-:W1:Y:S01]  /*08e0*/  LDC R14, c[0x0][0x148] ;  /* 0x00005200ff0e7b82 */ /* 0x000e620000000800 */
[----:B------:R-:W-:Y:S01]  /*08f0*/  ISETP.NE.AND.EX P0, PT, R29, RZ, PT, P0 ;  /* 0x000000ff1d00720c */ /* 0x000fe20003f05300 */
[----:B---3--:R-:W-:-:S06]  /*0900*/  IMAD R0, R5, R8, R4 ;  /* 0x0000000805007224 */ /* 0x008fcc00078e0204 */
[----:B------:R-:W2:Y:S01]  /*0910*/  LDC R24, c[0x0][0x600] ;  /* 0x00018000ff187b82 */ /* 0x000ea20000000800 */
[-CC-:B----4-:R-:W-:Y:S02]  /*0920*/  SHF.R.U64 R30, R20, R12.reuse, R7.reuse ;  /* 0x0000000c141e7219 */ /* 0x190fe40000001207 */
[----:B------:R-:W-:Y:S01]  /*0930*/  SHF.R.U32.HI R5, RZ, R12, R7 ;  /* 0x0000000cff057219 */ /* 0x000fe20000011607 */
[----:B------:R-:W-:Y:S01]  /*0940*/  IMAD.MOV.U32 R7, RZ, RZ, 0x1 ;  /* 0x00000001ff077424 */ /* 0x000fe200078e00ff */
[----:B------:R3:W4:Y:S03]  /*0950*/  F2I.U32.TRUNC.NTZ R12, R6 ;  /* 0x00000006000c7305 */ /* 0x000726000020f000 */
[----:B------:R-:W1:Y:S01]  /*0960*/  LDC R15, c[0x0][0x648] ;  /* 0x00019200ff0f7b82 */ /* 0x000e620000000800 */
[-C--:B0-----:R-:W-:Y:S02]  /*0970*/  SHF.L.U32 R4, R9, R26.reuse, RZ ;  /* 0x0000001a09047219 */ /* 0x081fe400000006ff */
[----:B------:R-:W-:-:S02]  /*0980*/  SHF.R.U64 R32, R30, R26, R5 ;  /* 0x0000001a1e207219 */ /* 0x000fc40000001205 */
[----:B------:R-:W-:Y:S02]  /*0990*/  LOP3.LUT R11, RZ, R4, RZ, 0x33, !PT ;  /* 0x00000004ff0b7212 */ /* 0x000fe400078e33ff */
[-C--:B------:R-:W-:Y:S01]  /*09a0*/  SHF.R.U32.HI R5, RZ, R26.reuse, R5 ;  /* 0x0000001aff057219 */ /* 0x080fe20000011605 */
[----:B------:R-:W0:Y:S01]  /*09b0*/  LDC R21, c[0x0][0x638] ;  /* 0x00018e00ff157b82 */ /* 0x000e220000000800 */
[----:B------:R-:W-:Y:S01]  /*09c0*/  SHF.L.U32 R10, R7, R26, RZ ;  /* 0x0000001a070a7219 */ /* 0x000fe200000006ff */
[----:B------:R-:W-:-:S06]  /*09d0*/  IMAD.MOV.U32 R4, RZ, RZ, R32 ;  /* 0x000000ffff047224 */ /* 0x000fcc00078e0020 */
[----:B------:R-:W0:Y:S01]  /*09e0*/  LDC R152, c[0x0][0x610] ;  /* 0x00018400ff987b82 */ /* 0x000e220000000800 */
[----:B---34-:R-:W-:Y:S05]  /*09f0*/  @!P0 BRA `(.L_x_6) ;  /* 0x0000000000288947 */ /* 0x018fea0003800000 */
[----:B------:R-:W3:Y:S02]  /*0a00*/  LDC R9, c[0x0][0x64c] ;  /* 0x00019300ff097b82 */ /* 0x000ee40000000800 */
[----:B---3--:R-:W-:-:S05]  /*0a10*/  IADD3 R9, P0, R32, R9, RZ ;  /* 0x0000000920097210 */ /* 0x008fca0007f1e0ff */
        /* <DEDUP_REMOVED lines=8> */
.L_x_6:
[----:B-1----:R-:W-:Y:S01]  /*0aa0*/  SHF.R.U64 R4, R4, R15, R5 ;  /* 0x0000000f04047219 */ /* 0x002fe20000001205 */
[----:B--2---:R-:W-:Y:S01]  /*0ab0*/  VIADD R5, R24, 0xffffffff ;  /* 0xffffffff18057836 */ /* 0x004fe20000000000 */
[----:B------:R-:W-:Y:S01]  /*0ac0*/  LOP3.LUT R11, R30, R11, RZ, 0xc0, !PT ;  /* 0x0000000b1e0b7212 */ /* 0x000fe200078ec0ff */
[----:B------:R-:W-:Y:S02]  /*0ad0*/  IMAD.MOV R12, RZ, RZ, -R12 ;  /* 0x000000ffff0c7224 */ /* 0x000fe400078e0a0c */
[----:B------:R-:W-:Y:S01]  /*0ae0*/  IMAD.MOV R6, RZ, RZ, -R4 ;  /* 0x000000ffff067224 */ /* 0x000fe200078e0a04 */
[----:B------:R-:W-:Y:S01]  /*0af0*/  LOP3.LUT R5, R20, R5, RZ, 0xc0, !PT ;  /* 0x0000000514057212 */ /* 0x000fe200078ec0ff */
[----:B------:R-:W-:Y:S02]  /*0b00*/  @P3 IMAD R0, R14, R12, R3 ;  /* 0x0000000c0e003224 */ /* 0x000fe400078e0203 */
[----:B------:R-:W-:Y:S02]  /*0b10*/  IMAD R11, R10, R4, R11 ;  /* 0x000000040a0b7224 */ /* 0x000fe400078e020b */
[----:B0-----:R-:W-:-:S02]  /*0b20*/  IMAD R3, R6, R21, R32 ;  /* 0x0000001506037224 */ /* 0x001fc400078e0220 */
[----:B------:R-:W-:Y:S01]  /*0b30*/  IMAD R152, R11, R152, R0 ;  /* 0x000000980b987224 */ /* 0x000fe200078e0200 */
[----:B------:R-:W-:Y:S01]  /*0b40*/  MOV R0, 0x1 ;  /* 0x0000000100007802 */ /* 0x000fe20000000f00 */
[----:B------:R-:W-:-:S05]  /*0b50*/  IMAD R3, R3, R24, R5 ;  /* 0x0000001803037224 */ /* 0x000fca00078e0205 */
[----:B------:R-:W-:Y:S02]  /*0b60*/  SEL R153, R3, R152, !P3 ;  /* 0x0000009803997207 */ /* 0x000fe40005800000 */
[----:B------:R-:W-:-:S07]  /*0b70*/  SEL R152, R152, R3, !P3 ;  /* 0x0000000398987207 */ /* 0x000fce0005800000 */
.L_x_4:
[----:B------:R-:W-:-:S08]  /*0b80*/  NOP ;  /* 0x0000000000007918 */ /* 0x000fd00000000000 */
[----:B------:R-:W0:Y:S02]  /*0b90*/  USETMAXREG.TRY_ALLOC.CTAPOOL UP0, 0xe8 ;  /* 0x000000e8000079c8 */ /* 0x000e240008000600 */
[----:B0-----:R-:W-:-:S13]  /*0ba0*/  PLOP3.LUT P0, PT, PT, PT, UP0, 0x80, 0x0 ;  /* 0x000000000000781c */ /* 0x001fda0003f0f008 */
[----:B------:R-:W-:Y:S05]  /*0bb0*/  @!P0 BRA `(.L_x_4) ;  /* 0xfffffffc00f08947 */ /* 0x000fea000383ffff */
[----:B------:R-:W-:Y:S01]  /*0bc0*/  ULDC.64 UR4, c[0x0][0x598] ;  /* 0x0001660000047ab9 */ /* 0x000fe20000000a00 */
[----:B------:R-:W-:Y:S01]  /*0bd0*/  ULDC.64 UR36, c[0x0][0x208] ;  /* 0x0000820000247ab9 */ /* 0x000fe20000000a00 */
[----:B------:R-:W-:-:S04]  /*0be0*/  ISETP.NE.U32.AND P0, PT, RZ, UR4, PT ;  /* 0x00000004ff007c0c */ /* 0x000fc8000bf05070 */
[----:B------:R-:W-:-:S13]  /*0bf0*/  ISETP.NE.AND.EX P0, PT, RZ, UR5, PT, P0 ;  /* 0x00000005ff007c0c */ /* 0x000fda000bf05300 */
[----:B------:R-:W-:Y:S05]  /*0c00*/  @!P0 BRA `(.L_x_7) ;  /* 0x00000000001c8947 */ /* 0x000fea0003800000 */
[----:B------:R-:W0:Y:S02]  /*0c10*/  LDC.64 R4, c[0x0][0x598] ;  /* 0x00016600ff047b82 */ /* 0x000e240000000a00 */
[----:B0-----:R-:W2:Y:S02]  /*0c20*/  LDG.E.64 R4, desc[UR36][R4.64] ;  /* 0x0000002404047981 */ /* 0x001ea4000c1e1b00 */
[----:B--2---:R-:W-:-:S04]  /*0c30*/  ISETP.NE.U32.AND P0, PT, R4, RZ, PT ;  /* 0x000000ff0400720c */ /* 0x004fc80003f05070 */
[----:B------:R-:W-:-:S13]  /*0c40*/  ISETP.NE.AND.EX P0, PT, R5, RZ, PT, P0 ;  /* 0x000000ff0500720c */ /* 0x000fda0003f05300 */
[----:B------:R-:W-:Y:S05]  /*0c50*/  @!P0 BRA `(.L_x_7) ;  /* 0x0000000000088947 */ /* 0x000fea0003800000 */
[----:B------:R0:W5:Y:S01]  /*0c60*/  LD.E R154, desc[UR36][R4.64] ;  /* 0x00000024049a7980 */ /* 0x000162000c101900 */
[----:B------:R-:W-:Y:S05]  /*0c70*/  BRA `(.L_x_8) ;  /* 0x0000000000247947 */ /* 0x000fea0003800000 */
.L_x_7:
[----:B------:R-:W-:Y:S02]  /*0c80*/  ULDC.64 UR4, c[0x0][0x588] ;  /* 0x0001620000047ab9 */ /* 0x000fe40000000a00 */
[----:B------:R-:W-:-:S04]  /*0c90*/  ISETP.NE.U32.AND P0, PT, RZ, UR4, PT ;  /* 0x00000004ff007c0c */ /* 0x000fc8000bf05070 */
[----:B------:R-:W-:-:S13]  /*0ca0*/  ISETP.NE.AND.EX P0, PT, RZ, UR5, PT, P0 ;  /* 0x00000005ff007c0c */ /* 0x000fda000bf05300 */
[----:B------:R-:W-:Y:S05]  /*0cb0*/  @!P0 BRA `(.L_x_9) ;  /* 0x00000000000c8947 */ /* 0x000fea0003800000 */
[----:B------:R-:W0:Y:S02]  /*0cc0*/  LDC.64 R154, c[0x0][0x588] ;  /* 0x00016200ff9a7b82 */ /* 0x000e240000000a00 */
[----:B0-----:R1:W5:Y:S01]  /*0cd0*/  LDG.E R154, desc[UR36][R154.64] ;  /* 0x000000249a9a7981 */ /* 0x001362000c1e1900 */
[----:B------:R-:W-:Y:S05]  /*0ce0*/  BRA `(.L_x_8) ;  /* 0x0000000000087947 */ /* 0x000fea0003800000 */
.L_x_9:
[----:B------:R-:W-:Y:S02]  /*0cf0*/  ULDC UR4, c[0x0][0x580] ;  /* 0x0001600000047ab9 */ /* 0x000fe40000000800 */
[----:B------:R-:W-:-:S07]  /*0d00*/  IMAD.U32 R154, RZ, RZ, UR4 ;  /* 0x00000004ff9a7e24 */ /* 0x000fce000f8e00ff */
.L_x_8:
[----:B------:R-:W-:Y:S02]  /*0d10*/  ULDC.64 UR4, c[0x0][0x5a0] ;  /* 0x0001680000047ab9 */ /* 0x000fe40000000a00 */
[----:B------:R-:W-:-:S04]  /*0d20*/  ISETP.NE.U32.AND P0, PT, RZ, UR4, PT ;  /* 0x00000004ff007c0c */ /* 0x000fc8000bf05070 */
[----:B------:R-:W-:-:S13]  /*0d30*/  ISETP.NE.AND.EX P0, PT, RZ, UR5, PT, P0 ;  /* 0x00000005ff007c0c */ /* 0x000fda000bf05300 */
[----:B------:R-:W-:Y:S05]  /*0d40*/  @!P0 BRA `(.L_x_10) ;  /* 0x00000000001c8947 */ /* 0x000fea0003800000 */
[----:B0-----:R-:W0:Y:S02]  /*0d50*/  LDC.64 R4, c[0x0][0x5a0] ;  /* 0x00016800ff047b82 */ /* 0x001e240000000a00 */
[----:B0-----:R-:W2:Y:S02]  /*0d60*/  LDG.E.64 R4, desc[UR36][R4.64] ;  /* 0x0000002404047981 */ /* 0x001ea4000c1e1b00 */
[----:B--2---:R-:W-:-:S04]  /*0d70*/  ISETP.NE.U32.AND P0, PT, R4, RZ, PT ;  /* 0x000000ff0400720c */ /* 0x004fc80003f05070 */
[----:B------:R-:W-:-:S13]  /*0d80*/  ISETP.NE.AND.EX P0, PT, R5, RZ, PT, P0 ;  /* 0x000000ff0500720c */ /* 0x000fda0003f05300 */
[----:B------:R-:W-:Y:S05]  /*0d90*/  @!P0 BRA `(.L_x_10) ;  /* 0x0000000000088947 */ /* 0x000fea0003800000 */
[----:B-1----:R0:W5:Y:S01]  /*0da0*/  LD.E R155, desc[UR36][R4.64] ;  /* 0x00000024049b7980 */ /* 0x002162000c101900 */
[----:B------:R-:W-:Y:S05]  /*0db0*/  BRA `(.L_x_11) ;  /* 0x0000000000247947 */ /* 0x000fea0003800000 */
.L_x_10:
[----:B------:R-:W-:Y:S02]  /*0dc0*/  ULDC.64 UR4, c[0x0][0x590] ;  /* 0x0001640000047ab9 */ /* 0x000fe40000000a00 */
[----:B------:R-:W-:-:S04]  /*0dd0*/  ISETP.NE.U32.AND P0, PT, RZ, UR4, PT ;  /* 0x00000004ff007c0c */ /* 0x000fc8000bf05070 */
[----:B------:R-:W-:-:S13]  /*0de0*/  ISETP.NE.AND.EX P0, PT, RZ, UR5, PT, P0 ;  /* 0x00000005ff007c0c */ /* 0x000fda000bf05300 */
[----:B------:R-:W-:Y:S05]  /*0df0*/  @!P0 BRA `(.L_x_12) ;  /* 0x00000000000c8947 */ /* 0x000fea0003800000 */
[----:B0-----:R-:W1:Y:S02]  /*0e00*/  LDC.64 R4, c[0x0][0x590] ;  /* 0x00016400ff047b82 */ /* 0x001e640000000a00 */
[----:B-1----:R1:W5:Y:S01]  /*0e10*/  LDG.E R155, desc[UR36][R4.64] ;  /* 0x00000024049b7981 */ /* 0x002362000c1e1900 */
[----:B------:R-:W-:Y:S05]  /*0e20*/  BRA `(.L_x_11) ;  /* 0x0000000000087947 */ /* 0x000fea0003800000 */
.L_x_12:
[----:B------:R-:W-:Y:S02]  /*0e30*/  ULDC UR4, c[0x0][0x584] ;  /* 0x0001610000047ab9 */ /* 0x000fe40000000800 */
[----:B-1----:R-:W-:-:S07]  /*0e40*/  IMAD.U32 R155, RZ, RZ, UR4 ;  /* 0x00000004ff9b7e24 */ /* 0x002fce000f8e00ff */
.L_x_11:
[----:B------:R-:W-:-:S13]  /*0e50*/  LOP3.LUT P0, RZ, R0, 0xff, RZ, 0xc0, !PT ;  /* 0x000000ff00ff7812 */ /* 0x000fda000780c0ff */
[----:B------:R-:W-:Y:S05]  /*0e60*/  @!P0 EXIT ;  /* 0x000000000000894d */ /* 0x000fea0003800000 */
[----:B------:R-:W-:Y:S01]  /*0e70*/  ULDC UR4, c[0x0][0x28c] ;  /* 0x0000a30000047ab9 */ /* 0x000fe20000000800 */
[----:B------:R-:W-:Y:S01]  /*0e80*/  LOP3.LUT R164, R19, 0x1, RZ, 0xfc, !PT ;  /* 0x0000000113a47812 */ /* 0x000fe200078efcff */
[----:B------:R-:W-:Y:S01]  /*0e90*/  UIADD3 UR4, UR4, 0x7f, URZ ;  /* 0x0000007f04047890 */ /* 0x000fe2000fffe03f */
[----:B------:R-:W-:Y:S01]  /*0ea0*/  UMOV UR38, URZ ;  /* 0x0000003f00267c82 */ /* 0x000fe20008000000 */
[----:B------:R-:W-:Y:S02]  /*0eb0*/  UMOV UR39, URZ ;  /* 0x0000003f00277c82 */ /* 0x000fe40008000000 */
[----:B------:R-:W-:-:S04]  /*0ec0*/  USHF.R.S32.HI UR5, URZ, 0x1f, UR4 ;  /* 0x0000001f3f057899 */ /* 0x000fc80008011404 */
[----:B------:R-:W-:-:S04]  /*0ed0*/  ULEA.HI UR5, UR5, UR4, URZ, 0x7 ;  /* 0x0000000405057291 */ /* 0x000fc8000f8f383f */
[----:B------:R-:W-:-:S12]  /*0ee0*/  USHF.R.S32.HI UR40, URZ, 0x7, UR5 ;  /* 0x000000073f287899 */ /* 0x000fd80008011405 */
.L_x_284:
[----:B------:R-:W-:Y:S01]  /*0ef0*/  LOP3.LUT R0, R18, 0x80, RZ, 0xc0, !PT ;  /* 0x0000008012007812 */ /* 0x000fe200078ec0ff */
[----:B--2---:R-:W2:Y:S01]  /*0f00*/  S2UR UR7, SR_CgaCtaId ;  /* 0x00000000000779c3 */ /* 0x004ea20000008800 */
[----:B------:R-:W-:Y:S02]  /*0f10*/  UMOV UR6, 0x400 ;  /* 0x0000040000067882 */ /* 0x000fe40000000000 */
[----:B------:R-:W-:-:S06]  /*0f20*/  SHF.R.U32.HI R0, RZ, 0x7, R0 ;  /* 0x00000007ff007819 */ /* 0x000fcc0000011600 */
[----:B---3--:R-:W3:Y:S01]  /*0f30*/  SHFL.IDX PT, R0, R0, RZ, 0x1f ;  /* 0x00001fff00007589 */ /* 0x008ee200000e0000 */
[----:B--2---:R-:W-:Y:S01]  /*0f40*/  ULEA UR42, UR7, UR6, 0x18 ;  /* 0x00000006072a7291 */ /* 0x004fe2000f8ec03f */
[----:B---3--:R-:W-:-:S13]  /*0f50*/  R2UR UR4, R0 ;  /* 0x00000000000472ca */ /* 0x008fda00000e0000 */
[----:B------:R-:W-:-:S04]  /*0f60*/  ULEA.HI UR5, UR4, UR4, URZ, 0x1 ;  /* 0x0000000404057291 */ /* 0x000fc8000f8f083f */
[----:B------:R-:W-:-:S04]  /*0f70*/  ULOP3.LUT UR5, UR5, 0x3fffe, URZ, 0xc0, !UPT ;  /* 0x0003fffe05057892 */ /* 0x000fc8000f8ec03f */
[----:B------:R-:W-:-:S03]  /*0f80*/  UIADD3 UR5, UR4, -UR5, URZ ;  /* 0x8000000504057290 */ /* 0x000fc6000fffe03f */
[----:B------:R-:W-:Y:S01]  /*0f90*/  ULDC UR4, c[0x0][0x28c] ;  /* 0x0000a30000047ab9 */ /* 0x000fe20000000800 */
[----:B------:R-:W-:Y:S01]  /*0fa0*/  ULEA UR5, UR5, UR42, 0xe ;  /* 0x0000002a05057291 */ /* 0x000fe2000f8e703f */
[----:B------:R-:W-:-:S03]  /*0fb0*/  ISETP.LT.AND P0, PT, RZ, UR4, PT ;  /* 0x00000004ff007c0c */ /* 0x000fc6000bf01270 */
[----:B------:R-:W-:-:S04]  /*0fc0*/  UIADD3 UR5, UR5, 0x100, URZ ;  /* 0x0000010005057890 */ /* 0x000fc8000fffe03f */
[----:B------:R-:W-:-:S04]  /*0fd0*/  USHF.R.U32.HI UR5, URZ, 0x4, UR5 ;  /* 0x000000043f057899 */ /* 0x000fc80008011605 */
[----:B------:R-:W-:Y:S02]  /*0fe0*/  ULOP3.LUT UR41, UR5, 0x3fff, URZ, 0xc0, !UPT ;  /* 0x00003fff05297892 */ /* 0x000fe4000f8ec03f */
[----:B-1--45:R-:W-:Y:S10]  /*0ff0*/  @P0 BRA `(.L_x_13) ;  /* 0x0000000000400947 */ /* 0x032ff40003800000 */
[----:B------:R-:W-:Y:S01]  /*1000*/  MOV R0, 0x0 ;  /* 0x0000000000007802 */ /* 0x000fe20000000f00 */
[----:B------:R-:W-:Y:S01]  /*1010*/  ULDC.64 UR4, c[0x4][0x68] ;  /* 0x01001a0000047ab9 */ /* 0x000fe20000000a00 */
[----:B------:R-:W-:Y:S01]  /*1020*/  ULDC.64 UR6, c[0x4][0x8] ;  /* 0x0100020000067ab9 */ /* 0x000fe20000000a00 */
[----:B01----:R-:W-:Y:S01]  /*1030*/  IMAD.U32 R4, RZ, RZ, UR4 ;  /* 0x00000004ff047e24 */ /* 0x003fe2000f8e00ff */
[----:B------:R0:W1:Y:S01]  /*1040*/  LDC.64 R14, c[0x4][R0] ;  /* 0x01000000000e7b82 */ /* 0x0000620000000a00 */
[----:B------:R-:W-:Y:S01]  /*1050*/  IMAD.U32 R5, RZ, RZ, UR5 ;  /* 0x00000005ff057e24 */ /* 0x000fe2000f8e00ff */
[----:B------:R-:W-:Y:S01]  /*1060*/  ULDC.64 UR4, c[0x4][0x70] ;  /* 0x01001c0000047ab9 */ /* 0x000fe20000000a00 */
[----:B------:R-:W-:Y:S01]  /*1070*/  IMAD.U32 R10, RZ, RZ, UR6 ;  /* 0x00000006ff0a7e24 */ /* 0x000fe2000f8e00ff */
[----:B------:R-:W-:Y:S01]  /*1080*/  MOV R12, 0x1 ;  /* 0x00000001000c7802 */ /* 0x000fe20000000f00 */
[----:B------:R-:W-:Y:S02]  /*1090*/  IMAD.U32 R6, RZ, RZ, UR4 ;  /* 0x00000004ff067e24 */ /* 0x000fe4000f8e00ff */
[----:B------:R-:W-:-:S02]  /*10a0*/  IMAD.U32 R7, RZ, RZ, UR5 ;  /* 0x00000005ff077e24 */ /* 0x000fc4000f8e00ff */
[----:B------:R-:W-:Y:S02]  /*10b0*/  IMAD.U32 R11, RZ, RZ, UR7 ;  /* 0x00000007ff0b7e24 */ /* 0x000fe4000f8e00ff */
[----:B------:R-:W-:Y:S02]  /*10c0*/  IMAD.MOV.U32 R8, RZ, RZ, 0x1e1 ;  /* 0x000001e1ff087424 */ /* 0x000fe400078e00ff */
[----:B0-----:R-:W-:-:S07]  /*10d0*/  IMAD.MOV.U32 R13, RZ, RZ, RZ ;  /* 0x000000ffff0d7224 */ /* 0x001fce00078e00ff */
[----:B------:R-:W-:-:S07]  /*10e0*/  LEPC R20, `(.L_x_13) ;  /* 0x000000001014794e */ /* 0x000fce0000000000 */
[----:B-1---5:R-:W-:Y:S05]  /*10f0*/  CALL.ABS.NOINC R14 ;  /* 0x000000000e007343 */ /* 0x022fea0003c00000 */
.L_x_13:
[----:B------:R-:W-:-:S13]  /*1100*/  ISETP.NE.AND P0, PT, R164, 0x3, PT ;  /* 0x00000003a400780c */ /* 0x000fda0003f05270 */
[----:B------:R-:W-:Y:S05]  /*1110*/  @!P0 BRA `(.L_x_14) ;  /* 0x0000000000048947 */ /* 0x000fea0003800000 */
[----:B------:R-:W-:Y:S01]  /*1120*/  BPT.TRAP 0x1 ;  /* 0x000000040000795c */ /* 0x000fe20000300000 */
.L_x_14:
[----:B------:R-:W-:Y:S02]  /*1130*/  IMAD.U32 R3, RZ, RZ, UR39 ;  /* 0x00000027ff037e24 */ /* 0x000fe4000f8e00ff */
[----:B------:R-:W-:-:S03]  /*1140*/  IMAD.U32 R0, RZ, RZ, UR38 ;  /* 0x00000026ff007e24 */ /* 0x000fc6000f8e00ff */
[----:B------:R-:W-:Y:S02]  /*1150*/  LEA R3, R3, UR42, 0x3 ;  /* 0x0000002a03037c11 */ /* 0x000fe4000f8e18ff */
[----:B------:R-:W-:-:S04]  /*1160*/  SHF.L.U32 R0, R0, 0x1f, RZ ;  /* 0x0000001f00007819 */ /* 0x000fc800000006ff */
[----:B------:R2:W3:Y:S01]  /*1170*/  SYNCS.PHASECHK.TRANS64.TRYWAIT P1, [R3+URZ], R0 ;  /* 0x00000000030075a7 */ /* 0x0004e2000802017f */
[----:B------:R-:W-:Y:S05]  /*1180*/  @!P0 BRA `(.L_x_15) ;  /* 0x0000000000048947 */ /* 0x000fea0003800000 */
[----:B------:R-:W-:Y:S01]  /*1190*/  BPT.TRAP 0x1 ;  /* 0x000000040000795c */ /* 0x000fe20000300000 */
.L_x_15:
[----:B---3--:R-:W-:Y:S05]  /*11a0*/  @P1 BRA `(.L_x_16) ;  /* 0x0000000000081947 */ /* 0x008fea0003800000 */
[----:B------:R-:W3:Y:S02]  /*11b0*/  SYNCS.PHASECHK.TRANS64.TRYWAIT P1, [R3+URZ], R0 ;  /* 0x00000000030075a7 */ /* 0x000ee4000802017f */
[----:B---3--:R-:W-:Y:S05]  /*11c0*/  @!P1 BRA `(.L_x_17) ;  /* 0x000000b400ac9947 */ /* 0x008fea0003800000 */
.L_x_16:
[----:B------:R-:W-:-:S04]  /*11d0*/  UISETP.LT.AND UP0, UPT, UR40, 0x1, UPT ;  /* 0x000000012800788c */ /* 0x000fc8000bf01270 */
[----:B------:R-:W-:-:S04]  /*11e0*/  USEL UR4, UR40, 0x1, UP0 ;  /* 0x0000000128047887 */ /* 0x000fc80008000000 */
[----:B------:R-:W-:-:S06]  /*11f0*/  UIADD3 UR4, UR40, -UR4, URZ ;  /* 0x8000000428047290 */ /* 0x000fcc000fffe03f */
[----:B--23--:R-:W-:Y:S01]  /*1200*/  IMAD.U32 R0, RZ, RZ, UR4 ;  /* 0x00000004ff007e24 */ /* 0x00cfe2000f8e00ff */
[----:B------:R-:W-:Y:S05]  /*1210*/  WARPSYNC.ALL ;  /* 0x0000000000007948 */ /* 0x000fea0003800000 */
[----:B------:R-:W-:Y:S01]  /*1220*/  ISETP.GE.AND P1, PT, R0, 0x1, PT ;  /* 0x000000010000780c */ /* 0x000fe20003f26270 */
[----:B------:R-:W-:Y:S01]  /*1230*/  UIADD3 UR4, UR42, 0x20100, URZ ;  /* 0x000201002a047890 */ /* 0x000fe2000fffe03f */
[----:B------:R-:W-:Y:S01]  /*1240*/  WARPGROUP.ARRIVE ;  /* 0x00000000000079c5 */ /* 0x000fe20000000000 */
[----:B------:R-:W-:Y:S02]  /*1250*/  ULEA UR8, UR39, UR41, 0xc ;  /* 0x0000002927087291 */ /* 0x000fe4000f8e603f */
[----:B------:R-:W-:Y:S01]  /*1260*/  USHF.R.U32.HI UR4, URZ, 0x4, UR4 ;  /* 0x000000043f047899 */ /* 0x000fe20008011604 */
[----:B------:R-:W-:Y:S01]  /*1270*/  UMOV UR9, 0x40000040 ;  /* 0x4000004000097882 */ /* 0x000fe20000000000 */
[----:B------:R-:W-:-:S02]  /*1280*/  UMOV UR11, 0x40000040 ;  /* 0x40000040000b7882 */ /* 0x000fc40000000000 */
[----:B------:R-:W-:Y:S02]  /*1290*/  ULOP3.LUT UR4, UR4, 0x3fff, URZ, 0xc0, !UPT ;  /* 0x00003fff04047892 */ /* 0x000fe4000f8ec03f */
[----:B------:R-:W-:Y:S02]  /*12a0*/  UIADD3 UR12, UR8, 0x800, URZ ;  /* 0x00000800080c7890 */ /* 0x000fe4000fffe03f */
[----:B------:R-:W-:Y:S01]  /*12b0*/  ULOP3.LUT UR4, UR4, 0x10000, URZ, 0xfc, !UPT ;  /* 0x0001000004047892 */ /* 0x000fe2000f8efc3f */
[----:B------:R-:W-:Y:S01]  /*12c0*/  UMOV UR15, UR11 ;  /* 0x0000000b000f7c82 */ /* 0x000fe20008000000 */
[----:B------:R-:W-:Y:S02]  /*12d0*/  UMOV UR13, 0x40000040 ;  /* 0x40000040000d7882 */ /* 0x000fe40000000000 */
[----:B------:R-:W-:-:S07]  /*12e0*/  ULEA UR6, UR39, UR4, 0xb ;  /* 0x0000000427067291 */ /* 0x000fce000f8e583f */
[----:B------:R-:W-:Y:S02]  /*12f0*/  UMOV UR10, UR6 ;  /* 0x00000006000a7c82 */ /* 0x000fe40008000000 */
[----:B------:R-:W-:Y:S01]  /*1300*/  HGMMA.64x128x16.F32.BF16 R88, gdesc[UR8].tnspA, RZ, !UPT, gsb0 ;  /* 0x21e00000085879f0 */ /* 0x000fe2000c0018ff */
[----:B------:R-:W-:Y:S02]  /*1310*/  UMOV UR14, UR10 ;  /* 0x0000000a000e7c82 */ /* 0x000fe40008000000 */
[----:B------:R-:W-:Y:S02]  /*1320*/  WARPGROUP.DEPBAR.LE gsb0, 0x0 ;  /* 0x00008000000079c5 */ /* 0x000fe40000010000 */
[----:B------:R-:W-:-:S07]  /*1330*/  WARPGROUP.ARRIVE ;  /* 0x00000000000079c5 */ /* 0x000fce0000000000 */
[----:B------:R-:W-:Y:S01]  /*1340*/  HGMMA.64x128x16.F32.BF16 R24, gdesc[UR12].tnspA, RZ, !UPT, gsb0 ;  /* 0x21e000000c1879f0 */ /* 0x000fe2000c0018ff */
[----:B------:R-:W-:Y:S02]  /*1350*/  UIADD3 UR12, UR8, 0x80, URZ ;  /* 0x00000080080c7890 */ /* 0x000fe4000fffe03f */
[----:B------:R-:W-:Y:S01]  /*1360*/  UIADD3 UR14, UR6, 0x2, URZ ;  /* 0x00000002060e7890 */ /* 0x000fe2000fffe03f */
[----:B------:R-:W-:Y:S01]  /*1370*/  UMOV UR13, 0x40000040 ;  /* 0x40000040000d7882 */ /* 0x000fe20000000000 */
[----:B------:R-:W-:Y:S01]  /*1380*/  UMOV UR15, 0x40000040 ;  /* 0x40000040000f7882 */ /* 0x000fe20000000000 */
[----:B------:R-:W-:Y:S02]  /*1390*/  WARPGROUP.DEPBAR.LE gsb0, 0x0 ;  /* 0x00008000000079c5 */ /* 0x000fe40000010000 */
[----:B------:R-:W-:-:S06]  /*13a0*/  WARPGROUP.ARRIVE ;  /* 0x00000000000079c5 */ /* 0x000fcc0000000000 */
[----:B------:R-:W-:Y:S01]  /*13b0*/  HGMMA.64x128x16.F32.BF16 R88, gdesc[UR12].tnspA, R88, gsb0 ;  /* 0x21e000000c5879f0 */ /* 0x000fe20008001858 */
[----:B------:R-:W-:Y:S01]  /*13c0*/  UIADD3 UR12, UR8, 0x880, URZ ;  /* 0x00000880080c7890 */ /* 0x000fe2000fffe03f */
[----:B------:R-:W-:Y:S01]  /*13d0*/  UMOV UR13, 0x40000040 ;  /* 0x40000040000d7882 */ /* 0x000fe20000000000 */
[----:B------:R-:W-:Y:S02]  /*13e0*/  WARPGROUP.DEPBAR.LE gsb0, 0x0 ;  /* 0x00008000000079c5 */ /* 0x000fe40000010000 */
[----:B------:R-:W-:-:S07]  /*13f0*/  WARPGROUP.ARRIVE ;  /* 0x00000000000079c5 */ /* 0x000fce0000000000 */
[----:B------:R-:W-:Y:S01]  /*1400*/  HGMMA.64x128x16.F32.BF16 R24, gdesc[UR12].tnspA, R24, gsb0 ;  /* 0x21e000000c1879f0 */ /* 0x000fe20008001818 */
        /* <DEDUP_REMOVED lines=71> */
[----:B------:R-:W-:Y:S03]  /*1880*/  HGMMA.64x128x16.F32.BF16 R24, gdesc[UR12].tnspA, R24, gsb0 ;  /* 0x21e000000c1879f0 */ /* 0x000fe60008001818 */
[----:B------:R-:W-:Y:S02]  /*1890*/  WARPGROUP.DEPBAR.LE gsb0, 0x0 ;  /* 0x00008000000079c5 */ /* 0x000fe40000010000 */
[----:B------:R-:W-:Y:S05]  /*18a0*/  @!P1 BRA `(.L_x_18) ;  /* 0x0000000800289947 */ /* 0x000fea0003800000 */
[----:B------:R-:W-:-:S04]  /*18b0*/  UIADD3 UR5, UR39, 0x1, URZ ;  /* 0x0000000127057890 */ /* 0x000fc8000fffe03f */
[----:B------:R-:W-:-:S04]  /*18c0*/  UISETP.NE.AND UP0, UPT, UR5, 0x2, UPT ;  /* 0x000000020500788c */ /* 0x000fc8000bf05270 */
[----:B------:R-:W-:Y:S02]  /*18d0*/  USEL UR6, URZ, 0x1, UP0 ;  /* 0x000000013f067887 */ /* 0x000fe40008000000 */
[----:B------:R-:W-:Y:S02]  /*18e0*/  USEL UR5, UR5, URZ, UP0 ;  /* 0x0000003f05057287 */ /* 0x000fe40008000000 */
[----:B------:R-:W-:-:S06]  /*18f0*/  ULOP3.LUT UR6, UR38, UR6, URZ, 0x3c, !UPT ;  /* 0x0000000626067292 */ /* 0x000fcc000f8e3c3f */
[----:B01----:R-:W-:Y:S01]  /*1900*/  IMAD.U32 R5, RZ, RZ, UR6 ;  /* 0x00000006ff057e24 */ /* 0x003fe2000f8e00ff */
[----:B------:R-:W-:-:S06]  /*1910*/  UMOV UR6, UR39 ;  /* 0x0000002700067c82 */ /* 0x000fcc0008000000 */
.L_x_25:
[----:B01----:R-:W-:Y:S05]  /*1920*/  @!P0 BRA `(.L_x_19) ;  /* 0x0000000000048947 */ /* 0x003fea0003800000 */
[----:B------:R-:W-:Y:S01]  /*1930*/  BPT.TRAP 0x1 ;  /* 0x000000040000795c */ /* 0x000fe20000300000 */
.L_x_19:
[----:B------:R-:W0:Y:S01]  /*1940*/  S2UR UR8, SR_CgaCtaId ;  /* 0x00000000000879c3 */ /* 0x000e220000008800 */
[----:B------:R-:W-:Y:S01]  /*1950*/  UMOV UR7, 0x400 ;  /* 0x0000040000077882 */ /* 0x000fe20000000000 */
[----:B------:R-:W-:Y:S01]  /*1960*/  SHF.L.U32 R3, R5, 0x1f, RZ ;  /* 0x0000001f05037819 */ /* 0x000fe200000006ff */
[----:B0-----:R-:W-:-:S04]  /*1970*/  ULEA UR7, UR8, UR7, 0x18 ;  /* 0x0000000708077291 */ /* 0x001fc8000f8ec03f */
[----:B------:R-:W-:-:S09]  /*1980*/  ULEA UR8, UR5, UR7, 0x3 ;  /* 0x0000000705087291 */ /* 0x000fd2000f8e183f */
[----:B------:R0:W1:Y:S01]  /*1990*/  SYNCS.PHASECHK.TRANS64.TRYWAIT P1, [UR8], R3 ;  /* 0x00000003ff0075a7 */ /* 0x0000620008020148 */
[----:B------:R-:W-:Y:S05]  /*19a0*/  @!P0 BRA `(.L_x_20) ;  /* 0x0000000000048947 */ /* 0x000fea0003800000 */
[----:B------:R-:W-:Y:S01]  /*19b0*/  BPT.TRAP 0x1 ;  /* 0x000000040000795c */ /* 0x000fe20000300000 */
.L_x_20:
[----:B-1----:R-:W-:Y:S05]  /*19c0*/  @P1 BRA `(.L_x_21) ;  /* 0x0000000000081947 */ /* 0x002fea0003800000 */
[----:B------:R-:W1:Y:S02]  /*19d0*/  SYNCS.PHASECHK.TRANS64.TRYWAIT P1, [UR8], R3 ;  /* 0x00000003ff0075a7 */ /* 0x000e640008020148 */
[----:B-1----:R-:W-:Y:S05]  /*19e0*/  @!P1 BRA `(.L_x_22) ;  /* 0x000000ac00b89947 */ /* 0x002fea0003800000 */
.L_x_21:
[----:B------:R-:W-:Y:S01]  /*19f0*/  ULEA UR10, UR5, UR41, 0xc ;  /* 0x00000029050a7291 */ /* 0x000fe2000f8e603f */
[----:B------:R-:W-:Y:S01]  /*1a00*/  WARPGROUP.ARRIVE ;  /* 0x00000000000079c5 */ /* 0x000fe20000000000 */
[----:B------:R-:W-:Y:S01]  /*1a10*/  ULEA UR8, UR5, UR4, 0xb ;  /* 0x0000000405087291 */ /* 0x000fe2000f8e583f */
[----:B------:R-:W-:Y:S01]  /*1a20*/  UMOV UR13, 0x40000040 ;  /* 0x40000040000d7882 */ /* 0x000fe20000000000 */
[----:B------:R-:W-:-:S03]  /*1a30*/  UMOV UR15, 0x40000040 ;  /* 0x40000040000f7882 */ /* 0x000fc60000000000 */
[----:B------:R-:W-:Y:S02]  /*1a40*/  UMOV UR12, UR10 ;  /* 0x0000000a000c7c82 */ /* 0x000fe40008000000 */
[----:B------:R-:W-:Y:S02]  /*1a50*/  UMOV UR14, UR8 ;  /* 0x00000008000e7c82 */ /* 0x000fe40008000000 */
        /* <DEDUP_REMOVED lines=92> */
[----:B------:R-:W-:Y:S01]  /*2020*/  BPT.TRAP 0x1 ;  /* 0x000000040000795c */ /* 0x000fe20000300000 */
.L_x_23:
[----:B------:R-:W-:Y:S01]  /*2030*/  ULEA UR7, UR6, UR7, 0x3 ;  /* 0x0000000706077291 */ /* 0x000fe2000f8e183f */
[----:B------:R-:W-:-:S03]  /*2040*/  ISETP.GT.U32.AND P1, PT, R19, 0x1, PT ;  /* 0x000000011300780c */ /* 0x000fc60003f24070 */
[----:B------:R-:W-:-:S04]  /*2050*/  UIADD3 UR7, UR7, 0x10, URZ ;  /* 0x0000001007077890 */ /* 0x000fc8000fffe03f */
[----:B------:R-:W-:-:S09]  /*2060*/  UPRMT UR7, URZ, 0x654, UR7 ;  /* 0x000006543f077896 */ /* 0x000fd20008000007 */
[----:B------:R-:W-:Y:S01]  /*2070*/  SYNCS.ARRIVE.TRANS64.RED.A1T0 RZ, [UR7], RZ ;  /* 0x000000ffffff79a7 */ /* 0x000fe20008100407 */
[----:B------:R-:W-:Y:S05]  /*2080*/  @P1 BRA `(.L_x_24) ;  /* 0x0000000000041947 */ /* 0x000fea0003800000 */
[----:B------:R-:W-:Y:S01]  /*2090*/  BPT.TRAP 0x1 ;  /* 0x000000040000795c */ /* 0x000fe20000300000 */
.L_x_24:
[----:B------:R-:W-:Y:S01]  /*20a0*/  UIADD3 UR5, UR5, 0x1, URZ ;  /* 0x0000000105057890 */ /* 0x000fe2000fffe03f */
[C---:B------:R-:W-:Y:S01]  /*20b0*/  ISETP.GT.AND P1, PT, R0.reuse, 0x1, PT ;  /* 0x000000010000780c */ /* 0x040fe20003f24270 */
[----:B------:R-:W-:Y:S01]  /*20c0*/  UIADD3 UR6, UR6, 0x1, URZ ;  /* 0x0000000106067890 */ /* 0x000fe2000fffe03f */
[----:B------:R-:W-:Y:S01]  /*20d0*/  VIADD R0, R0, 0xffffffff ;  /* 0xffffffff00007836 */ /* 0x000fe20000000000 */
[----:B------:R-:W-:Y:S02]  /*20e0*/  UISETP.NE.AND UP0, UPT, UR5, 0x2, UPT ;  /* 0x000000020500788c */ /* 0x000fe4000bf05270 */
[----:B------:R-:W-:Y:S02]  /*20f0*/  UISETP.NE.AND UP1, UPT, UR6, 0x2, UPT ;  /* 0x000000020600788c */ /* 0x000fe4000bf25270 */
[----:B------:R-:W-:Y:S02]  /*2100*/  USEL UR7, URZ, 0x1, UP0 ;  /* 0x000000013f077887 */ /* 0x000fe40008000000 */
[----:B------:R-:W-:-:S02]  /*2110*/  USEL UR5, UR5, URZ, UP0 ;  /* 0x0000003f05057287 */ /* 0x000fc40008000000 */
[----:B------:R-:W-:Y:S02]  /*2120*/  USEL UR6, UR6, URZ, UP1 ;  /* 0x0000003f06067287 */ /* 0x000fe40008800000 */
[----:B------:R-:W-:Y:S01]  /*2130*/  LOP3.LUT R5, R5, UR7, RZ, 0x3c, !PT ;  /* 0x0000000705057c12 */ /* 0x000fe2000f8e3cff */
[----:B------:R-:W-:Y:S09]  /*2140*/  @P1 BRA `(.L_x_25) ;  /* 0xfffffff400f41947 */ /* 0x000ff2000383ffff */
.L_x_18:
[----:B------:R-:W2:Y:S02]  /*2150*/  LDC R0, c[0x0][0x28c] ;  /* 0x0000a300ff007b82 */ /* 0x000ea40000000800 */
[----:B--2---:R-:W-:-:S13]  /*2160*/  ISETP.GE.AND P1, PT, R0, 0x1, PT ;  /* 0x000000010000780c */ /* 0x004fda0003f26270 */
[----:B------:R-:W-:Y:S05]  /*2170*/  @!P1 BRA `(.L_x_26) ;  /* 0x0000000000409947 */ /* 0x000fea0003800000 */
[----:B------:R-:W-:Y:S05]  /*2180*/  @!P0 BRA `(.L_x_27) ;  /* 0x0000000000048947 */ /* 0x000fea0003800000 */
[----:B------:R-:W-:Y:S01]  /*2190*/  BPT.TRAP 0x1 ;  /* 0x000000040000795c */ /* 0x000fe20000300000 */
.L_x_27:
[----:B------:R-:W2:Y:S01]  /*21a0*/  S2UR UR6, SR_CgaCtaId ;  /* 0x00000000000679c3 */ /* 0x000ea20000008800 */
[----:B------:R-:W-:Y:S01]  /*21b0*/  UISETP.LT.AND UP0, UPT, UR40, 0x1, UPT ;  /* 0x000000012800788c */ /* 0x000fe2000bf01270 */
[----:B------:R-:W-:Y:S01]  /*21c0*/  ISETP.GT.U32.AND P0, PT, R19, 0x1, PT ;  /* 0x000000011300780c */ /* 0x000fe20003f04070 */
[----:B------:R-:W-:Y:S02]  /*21d0*/  UMOV UR5, 0x400 ;  /* 0x0000040000057882 */ /* 0x000fe40000000000 */
[----:B------:R-:W-:-:S04]  /*21e0*/  USEL UR4, UR40, 0x1, UP0 ;  /* 0x0000000128047887 */ /* 0x000fc80008000000 */
[----:B------:R-:W-:-:S04]  /*21f0*/  UIADD3 UR4, UR39, UR40, -UR4 ;  /* 0x0000002827047290 */ /* 0x000fc8000fffe804 */
[----:B------:R-:W-:-:S04]  /*2200*/  USHF.L.U32 UR4, UR4, 0x3, URZ ;  /* 0x0000000304047899 */ /* 0x000fc8000800063f */
[----:B------:R-:W-:Y:S02]  /*2210*/  ULOP3.LUT UR4, UR4, 0x8, URZ, 0xc0, !UPT ;  /* 0x0000000804047892 */ /* 0x000fe4000f8ec03f */
[----:B--2---:R-:W-:-:S04]  /*2220*/  ULEA UR5, UR6, UR5, 0x18 ;  /* 0x0000000506057291 */ /* 0x004fc8000f8ec03f */
[----:B------:R-:W-:-:S04]  /*2230*/  UIADD3 UR4, UR5, 0x10, UR4 ;  /* 0x0000001005047890 */ /* 0x000fc8000fffe004 */
[----:B------:R-:W-:-:S09]  /*2240*/  UPRMT UR4, URZ, 0x654, UR4 ;  /* 0x000006543f047896 */ /* 0x000fd20008000004 */
[----:B------:R-:W-:Y:S01]  /*2250*/  SYNCS.ARRIVE.TRANS64.RED.A1T0 RZ, [UR4], RZ ;  /* 0x000000ffffff79a7 */ /* 0x000fe20008100404 */
[----:B------:R-:W-:Y:S05]  /*2260*/  @P0 BRA `(.L_x_26) ;  /* 0x0000000000040947 */ /* 0x000fea0003800000 */
[----:B------:R-:W-:Y:S01]  /*2270*/  BPT.TRAP 0x1 ;  /* 0x000000040000795c */ /* 0x000fe20000300000 */
.L_x_26:
[----:B------:R-:W2:Y:S01]  /*2280*/  LDC R6, c[0x0][0x288] ;  /* 0x0000a200ff067b82 */ /* 0x000ea20000000800 */
[----:B01----:R-:W-:Y:S01]  /*2290*/  LOP3.LUT R4, R18, 0x60, RZ, 0xc0, !PT ;  /* 0x0000006012047812 */ /* 0x003fe200078ec0ff */
[----:B------:R-:W-:Y:S01]  /*22a0*/  UIADD3 UR39, UR40, UR39, URZ ;  /* 0x0000002728277290 */ /* 0x000fe2000fffe03f */
[----:B------:R-:W-:Y:S01]  /*22b0*/  LOP3.LUT R0, R22, 0x1, RZ, 0xc0, !PT ;  /* 0x0000000116007812 */ /* 0x000fe200078ec0ff */
[----:B------:R-:W-:Y:S01]  /*22c0*/  IMAD.SHL.U32 R13, R153, 0x80, RZ ;  /* 0x00000080990d7824 */ /* 0x000fe200078e00ff */
[----:B------:R-:W-:Y:S01]  /*22d0*/  SHF.R.U32.HI R3, RZ, 0x2, R18 ;  /* 0x00000002ff037819 */ /* 0x000fe20000011612 */
[----:B------:R-:W-:Y:S01]  /*22e0*/  USHF.R.U32.HI UR4, URZ, 0x1, UR39 ;  /* 0x000000013f047899 */ /* 0x000fe20008011627 */
[----:B------:R-:W-:Y:S01]  /*22f0*/  SHF.R.U32.HI R10, RZ, 0x1, R4 ;  /* 0x00000001ff0a7819 */ /* 0x000fe20000011604 */
[----:B------:R-:W-:Y:S01]  /*2300*/  IMAD.SHL.U32 R4, R0, 0x40, RZ ;  /* 0x0000004000047824 */ /* 0x000fe200078e00ff */
[----:B------:R-:W-:Y:S01]  /*2310*/  LOP3.LUT R3, R3, 0x7, RZ, 0xc0, !PT ;  /* 0x0000000703037812 */ /* 0x000fe200078ec0ff */
[----:B------:R-:W-:Y:S01]  /*2320*/  ULOP3.LUT UR4, UR4, 0x1, URZ, 0xc0, !UPT ;  /* 0x0000000104047892 */ /* 0x000fe2000f8ec03f */
[----:B------:R-:W-:Y:S01]  /*2330*/  SHF.L.U32 R15, R152, 0x8, RZ ;  /* 0x00000008980f7819 */ /* 0x000fe200000006ff */
[----:B------:R-:W-:Y:S01]  /*2340*/  ULDC UR8, c[0x0][0x284] ;  /* 0x0000a10000087ab9 */ /* 0x000fe20000000800 */
[--C-:B------:R-:W-:Y:S01]  /*2350*/  IADD3 R5, RZ, -R10, -R3.reuse ;  /* 0x8000000aff057210 */ /* 0x100fe20007ffe803 */
[----:B------:R-:W-:Y:S01]  /*2360*/  UISETP.GT.U32.AND UP1, UPT, UR39, 0x1, UPT ;  /* 0x000000012700788c */ /* 0x000fe2000bf24070 */
[----:B------:R-:W-:Y:S01]  /*2370*/  LOP3.LUT R3, R4, 0x40, R3, 0xe2, !PT ;  /* 0x0000004004037812 */ /* 0x000fe200078ee203 */
[----:B------:R-:W-:Y:S01]  /*2380*/  UISETP.NE.U32.AND UP0, UPT, UR4, 0x1, UPT ;  /* 0x000000010400788c */ /* 0x000fe2000bf05070 */
[----:B------:R-:W-:Y:S01]  /*2390*/  LOP3.LUT R4, R18, 0x3, RZ, 0xc0, !PT ;  /* 0x0000000312047812 */ /* 0x000fe200078ec0ff */
[----:B------:R-:W-:Y:S01]  /*23a0*/  ULDC.64 UR6, c[0x0][0x5d0] ;  /* 0x0001740000067ab9 */ /* 0x000fe20000000a00 */
[----:B------:R-:W-:Y:S01]  /*23b0*/  SHF.R.S32.HI R21, RZ, 0x1f, R23 ;  /* 0x0000001fff157819 */ /* 0x000fe20000011417 */
[----:B------:R-:W-:Y:S01]  /*23c0*/  UISETP.LT.U32.AND UP1, UPT, UR40, 0x2, UP1 ;  /* 0x000000022800788c */ /* 0x000fe20008f21070 */
[----:B------:R-:W-:Y:S01]  /*23d0*/  IMAD.WIDE R8, R152, 0x100, RZ ;  /* 0x0000010098087825 */ /* 0x000fe200078e02ff */
[----:B------:R-:W-:Y:S01]  /*23e0*/  UISETP.GT.U32.AND UP0, UPT, UR40, 0x1, !UP0 ;  /* 0x000000012800788c */ /* 0x000fe2000c704070 */
[----:B--2---:R-:W-:-:S02]  /*23f0*/  ISETP.GE.AND P0, PT, R13, R6, PT ;  /* 0x000000060d00720c */ /* 0x004fc40003f06270 */
[----:B------:R-:W-:Y:S01]  /*2400*/  IMAD R12, R4, -0x2, R6 ;  /* 0xfffffffe040c7824 */ /* 0x000fe200078e0206 */
[----:B------:R-:W-:Y:S01]  /*2410*/  USEL UR5, URZ, 0x1, !UP1 ;  /* 0x000000013f057887 */ /* 0x000fe2000c800000 */
[----:B------:R-:W-:Y:S01]  /*2420*/  IMAD.SHL.U32 R6, R18, 0x2, RZ ;  /* 0x0000000212067824 */ /* 0x000fe200078e00ff */
[----:B------:R-:W-:Y:S01]  /*2430*/  ISETP.GE.OR P0, PT, R15, UR8, P0 ;  /* 0x000000080f007c0c */ /* 0x000fe20008706670 */
[----:B------:R-:W-:Y:S01]  /*2440*/  IMAD R4, R21, UR6, RZ ;  /* 0x0000000615047c24 */ /* 0x000fe2000f8e02ff */
[----:B------:R-:W-:Y:S01]  /*2450*/  USEL UR4, URZ, 0x1, !UP0 ;  /* 0x000000013f047887 */ /* 0x000fe2000c000000 */
[----:B------:R-:W-:Y:S01]  /*2460*/  IMAD R0, R0, -0x40, R5 ;  /* 0xffffffc000007824 */ /* 0x000fe200078e0205 */
[----:B------:R-:W-:Y:S01]  /*2470*/  LOP3.LUT R6, R13, 0x6, R6, 0xf8, !PT ;  /* 0x000000060d067812 */ /* 0x000fe200078ef806 */
[----:B------:R-:W-:Y:S01]  /*2480*/  IMAD R11, R23, UR7, R4 ;  /* 0x00000007170b7c24 */ /* 0x000fe2000f8e0204 */
[----:B------:R-:W-:Y:S01]  /*2490*/  LOP3.LUT R153, R8, R3, R10, 0xfe, !PT ;  /* 0x0000000308997212 */ /* 0x000fe200078efe0a */
[----:B------:R-:W-:Y:S01]  /*24a0*/  ULOP3.LUT UR39, UR39, 0x1, URZ, 0xc0, !UPT ;  /* 0x0000000127277892 */ /* 0x000fe2000f8ec03f */
[----:B------:R-:W-:Y:S01]  /*24b0*/  SHF.R.S32.HI R7, RZ, 0x1f, R6 ;  /* 0x0000001fff077819 */ /* 0x000fe20000011406 */
[----:B------:R-:W-:Y:S01]  /*24c0*/  ULOP3.LUT UR38, UR4, UR38, UR5, 0x96, !UPT ;  /* 0x0000002604267292 */ /* 0x000fe2000f8e9605 */
[----:B------:R-:W-:Y:S01]  /*24d0*/  IADD3 R3, -R15, UR8, R0 ;  /* 0x000000080f037c10 */ /* 0x000fe2000fffe100 */
[----:B------:R-:W-:-:S02]  /*24e0*/  IMAD.IADD R0, R12, 0x1, -R13 ;  /* 0x000000010c007824 */ /* 0x000fc400078e0a0d */
[----:B------:R-:W-:-:S04]  /*24f0*/  IMAD.WIDE.U32 R4, R23, UR6, R6 ;  /* 0x0000000617047c25 */ /* 0x000fc8000f8e0006 */
[----:B------:R-:W-:Y:S02]  /*2500*/  IMAD.IADD R11, R5, 0x1, R11 ;  /* 0x00000001050b7824 */ /* 0x000fe400078e020b */
[----:B------:R-:W-:Y:S02]  /*2510*/  IMAD.MOV.U32 R152, RZ, RZ, -0x1 ;  /* 0xffffffffff987424 */ /* 0x000fe400078e00ff */
[----:B------:R-:W-:Y:S01]  /*2520*/  IMAD.MOV.U32 R10, RZ, RZ, R4 ;  /* 0x000000ffff0a7224 */ /* 0x000fe200078e0004 */
[----:B------:R-:W-:Y:S06]  /*2530*/  @P0 BRA `(.L_x_28) ;  /* 0x00000084006c0947 */ /* 0x000fec0003800000 */
[----:B------:R-:W0:Y:S01]  /*2540*/  LDC.64 R4, c[0x0][0x5c8] ;  /* 0x00017200ff047b82 */ /* 0x000e220000000a00 */
[----:B-----5:R-:W-:Y:S01]  /*2550*/  FSETP.NEU.AND P0, PT, R155, RZ, PT ;  /* 0x000000ff9b00720b */ /* 0x020fe20003f0d000 */
[----:B------:R-:W-:Y:S01]  /*2560*/  BSSY B0, `(.L_x_28) ;  /* 0x0000858000007945 */ /* 0x000fe20003800000 */
[----:B------:R-:W-:-:S04]  /*2570*/  ISETP.GT.AND P3, PT, R3, RZ, PT ;  /* 0x000000ff0300720c */ /* 0x000fc80003f64270 */
[----:B------:R-:W-:Y:S01]  /*2580*/  ISETP.GT.AND P1, PT, R0, RZ, P3 ;  /* 0x000000ff0000720c */ /* 0x000fe20001f24270 */
[-C--:B0-----:R-:W-:Y:S02]  /*2590*/  IMAD R12, R9, R4.reuse, RZ ;  /* 0x00000004090c7224 */ /* 0x081fe400078e02ff */
[----:B------:R-:W-:-:S04]  /*25a0*/  IMAD.WIDE.U32 R166, R153, R4, R10 ;  /* 0x0000000499a67225 */ /* 0x000fc800078e000a */
[----:B------:R-:W-:-:S04]  /*25b0*/  IMAD R11, R153, R5, R12 ;  /* 0x00000005990b7224 */ /* 0x000fc800078e020c */
[----:B------:R-:W-:Y:S01]  /*25c0*/  IMAD.IADD R169, R167, 0x1, R11 ;  /* 0x00000001a7a97824 */ /* 0x000fe200078e020b */
[----:B------:R-:W-:Y:S06]  /*25d0*/  @!P0 BRA `(.L_x_29) ;  /* 0x00000060000c8947 */ /* 0x000fec0003800000 */
[----:B------:R-:W0:Y:S01]  /*25e0*/  LDC.64 R12, c[0x0][0x5b8] ;  /* 0x00016e00ff0c7b82 */ /* 0x000e220000000a00 */
[----:B------:R-:W-:-:S07]  /*25f0*/  ULDC.64 UR4, c[0x0][0x5c0] ;  /* 0x0001700000047ab9 */ /* 0x000fce0000000a00 */
[----:B------:R-:W1:Y:S08]  /*2600*/  LDC.64 R14, c[0x0][0x5b0] ;  /* 0x00016c00ff0e7b82 */ /* 0x000e700000000a00 */
[----:B------:R-:W2:Y:S01]  /*2610*/  LDC.64 R10, c[0x0][0x5a8] ;  /* 0x00016a00ff0a7b82 */ /* 0x000ea20000000a00 */
[----:B0-----:R-:W-:-:S04]  /*2620*/  IMAD R20, R21, R12, RZ ;  /* 0x0000000c15147224 */ /* 0x001fc800078e02ff */
[C---:B------:R-:W-:Y:S02]  /*2630*/  IMAD R13, R23.reuse, R13, R20 ;  /* 0x0000000d170d7224 */ /* 0x040fe400078e0214 */
[----:B------:R-:W-:-:S04]  /*2640*/  IMAD.WIDE.U32 R20, R23, R12, R6 ;  /* 0x0000000c17147225 */ /* 0x000fc800078e0006 */
[----:B-1----:R-:W-:Y:S02]  /*2650*/  IMAD R156, R9, R14, RZ ;  /* 0x0000000e099c7224 */ /* 0x002fe400078e02ff */
[----:B------:R-:W-:Y:S02]  /*2660*/  IMAD.IADD R157, R21, 0x1, R13 ;  /* 0x00000001159d7824 */ /* 0x000fe400078e020d */
[----:B------:R-:W-:Y:S02]  /*2670*/  IMAD R167, R153, R15, R156 ;  /* 0x0000000f99a77224 */ /* 0x000fe400078e029c */
[----:B------:R-:W-:-:S04]  /*2680*/  IMAD.MOV.U32 R156, RZ, RZ, R20 ;  /* 0x000000ffff9c7224 */ /* 0x000fc800078e0014 */
[----:B------:R-:W-:-:S04]  /*2690*/  IMAD.WIDE.U32 R158, R153, R14, R156 ;  /* 0x0000000e999e7225 */ /* 0x000fc800078e009c */
[----:B------:R-:W-:Y:S01]  /*26a0*/  IMAD.IADD R159, R159, 0x1, R167 ;  /* 0x000000019f9f7824 */ /* 0x000fe200078e02a7 */
[----:B--2---:R-:W-:-:S04]  /*26b0*/  LEA R160, P0, R158, R10, 0x1 ;  /* 0x0000000a9ea07211 */ /* 0x004fc800078008ff */
[----:B------:R-:W-:-:S05]  /*26c0*/  LEA.HI.X R161, R158, R11, R159, 0x1, P0 ;  /* 0x0000000b9ea17211 */ /* 0x000fca00000f0c9f */
[----:B------:R-:W2:Y:S01]  /*26d0*/  @P1 LDG.E.LTC128B.U16 R165, desc[UR36][R160.64] ;  /* 0x00000024a0a51981 */ /* 0x000ea2000c1e1520 */
[----:B------:R-:W-:Y:S01]  /*26e0*/  IMAD.WIDE.U32 R162, R153, R14, R6 ;  /* 0x0000000e99a27225 */ /* 0x000fe200078e0006 */
[----:B------:R-:W-:Y:S01]  /*26f0*/  ISETP.GT.AND P2, PT, R0, 0x1, P3 ;  /* 0x000000010000780c */ /* 0x000fe20001f44270 */
[----:B------:R-:W-:Y:S03]  /*2700*/  BSSY B1, `(.L_x_30) ;  /* 0x0000012000017945 */ /* 0x000fe60003800000 */
[----:B------:R-:W-:-:S03]  /*2710*/  IADD3 R163, R167, R163, RZ ;  /* 0x000000a3a7a37210 */ /* 0x000fc60007ffe0ff */
[----:B------:R-:W-:-:S04]  /*2720*/  IMAD.WIDE.U32 R162, R23, R12, R162 ;  /* 0x0000000c17a27225 */ /* 0x000fc800078e00a2 */
[----:B--2---:R-:W-:-:S04]  /*2730*/  IMAD.U32 R158, R165, 0x10000, RZ ;  /* 0x00010000a59e7824 */ /* 0x004fc800078e00ff */
[----:B------:R-:W-:Y:S01]  /*2740*/  FMUL R159, R158, R155 ;  /* 0x0000009b9e9f7220 */ /* 0x000fe20000400000 */
[----:B------:R-:W-:-:S03]  /*2750*/  LEA R158, P0, R166, UR4, 0x1 ;  /* 0x00000004a69e7c11 */ /* 0x000fc6000f8008ff */
[----:B------:R-:W-:Y:S01]  /*2760*/  FFMA R159, R88, R154, R159 ;  /* 0x0000009a589f7223 */ /* 0x000fe2000000009f */
[----:B------:R-:W-:-:S04]  /*2770*/  IMAD.IADD R88, R13, 0x1, R163 ;  /* 0x000000010d587824 */ /* 0x000fc800078e02a3 */
[----:B------:R-:W-:Y:S02]  /*2780*/  F2FP.BF16.F32.PACK_AB R161, RZ, R159 ;  /* 0x0000009fffa1723e */ /* 0x000fe400000010ff */
[----:B------:R-:W-:Y:S02]  /*2790*/  LEA.HI.X R159, R166, UR5, R169, 0x1, P0 ;  /* 0x00000005a69f7c11 */ /* 0x000fe400080f0ca9 */
[----:B------:R-:W-:Y:S02]  /*27a0*/  PRMT R163, R161, 0x7610, R163 ;  /* 0x00007610a1a37816 */ /* 0x000fe400000000a3 */
[----:B------:R-:W-:-:S03]  /*27b0*/  LEA R160, P0, R162, R10, 0x1 ;  /* 0x0000000aa2a07211 */ /* 0x000fc600078008ff */
[----:B------:R0:W-:Y:S01]  /*27c0*/  @P1 STG.E.U16 desc[UR36][R158.64], R163 ;  /* 0x000000a39e001986 */ /* 0x0001e2000c101524 */
[----:B------:R-:W-:Y:S01]  /*27d0*/  LEA.HI.X R161, R162, R11, R88, 0x1, P0 ;  /* 0x0000000ba2a17211 */ /* 0x000fe200000f0c58 */
[C---:B------:R-:W-:Y:S01]  /*27e0*/  IMAD.SHL.U32 R162, R14.reuse, 0x8, RZ ;  /* 0x000000080ea27824 */ /* 0x040fe200078e00ff */
[----:B0-----:R-:W-:Y:S01]  /*27f0*/  SHF.L.U64.HI R163, R14, 0x3, R15 ;  /* 0x000000030ea37819 */ /* 0x001fe2000001020f */
[----:B------:R-:W-:Y:S06]  /*2800*/  @!P2 BRA `(.L_x_31) ;  /* 0x000000000004a947 */ /* 0x000fec0003800000 */
[----:B------:R0:W5:Y:S02]  /*2810*/  LDG.E.LTC128B.U16 R165, desc[UR36][R160.64+0x2] ;  /* 0x00000224a0a57981 */ /* 0x000164000c1e1520 */
.L_x_31:
[----:B------:R-:W-:Y:S05]  /*2820*/  BSYNC B1 ;  /* 0x0000000000017941 */ /* 0x000fea0003800000 */
.L_x_30:
[----:B-----5:R-:W-:Y:S01]  /*2830*/  IMAD.U32 R88, R165, 0x10000, RZ ;  /* 0x00010000a5587824 */ /* 0x020fe200078e00ff */
[----:B------:R-:W-:Y:S01]  /*2840*/  ISETP.GT.AND P0, PT, R3, 0x8, PT ;  /* 0x000000080300780c */ /* 0x000fe20003f04270 */
[----:B------:R-:W-:Y:S01]  /*2850*/  IMAD.WIDE.U32 R170, R153, R14, R162 ;  /* 0x0000000e99aa7225 */ /* 0x000fe200078e00a2 */
[----:B------:R-:W-:-:S03]  /*2860*/  PRMT R172, R165, 0x7610, R172 ;  /* 0x00007610a5ac7816 */ /* 0x000fc600000000ac */
[----:B------:R-:W-:Y:S01]  /*2870*/  FMUL R88, R88, R155 ;  /* 0x0000009b58587220 */ /* 0x000fe20000400000 */
[----:B------:R-:W-:Y:S01]  /*2880*/  ISETP.GT.AND P1, PT, R0, RZ, P0 ;  /* 0x000000ff0000720c */ /* 0x000fe20000724270 */
[----:B------:R-:W-:Y:S01]  /*2890*/  IMAD.IADD R169, R167, 0x1, R171 ;  /* 0x00000001a7a97824 */ /* 0x000fe200078e02ab */
[----:B------:R-:W-:Y:S01]  /*28a0*/  IADD3 R166, P4, R20, R170, RZ ;  /* 0x000000aa14a67210 */ /* 0x000fe20007f9e0ff */
[----:B------:R-:W-:-:S04]  /*28b0*/  FFMA R89, R89, R154, R88 ;  /* 0x0000009a59597223 */ /* 0x000fc80000000058 */
[----:B------:R-:W-:Y:S01]  /*28c0*/  IMAD.X R167, R169, 0x1, R157, P4 ;  /* 0x00000001a9a77824 */ /* 0x000fe200020e069d */
[----:B------:R-:W-:Y:S02]  /*28d0*/  F2FP.BF16.F32.PACK_AB R168, RZ, R89 ;  /* 0x00000059ffa8723e */ /* 0x000fe400000010ff */
[----:B------:R-:W-:Y:S02]  /*28e0*/  LEA R88, P4, R166, R10, 0x1 ;  /* 0x0000000aa6587211 */ /* 0x000fe400078808ff */
[----:B------:R-:W-:Y:S02]  /*28f0*/  PRMT R171, R168, 0x7610, R171 ;  /* 0x00007610a8ab7816 */ /* 0x000fe400000000ab */
[----:B------:R-:W-:-:S03]  /*2900*/  LEA.HI.X R89, R166, R11, R167, 0x1, P4 ;  /* 0x0000000ba6597211 */ /* 0x000fc600020f0ca7 */
[----:B------:R1:W-:Y:S04]  /*2910*/  @P2 STG.E.U16 desc[UR36][R158.64+0x2], R171 ;  /* 0x000002ab9e002986 */ /* 0x0003e8000c101524 */
[----:B------:R2:W3:Y:S01]  /*2920*/  @P1 LDG.E.LTC128B.U16 R172, desc[UR36][R88.64] ;  /* 0x0000002458ac1981 */ /* 0x0004e2000c1e1520 */
[----:B------:R-:W-:Y:S01]  /*2930*/  IMAD.SHL.U32 R165, R4, 0x10, RZ ;  /* 0x0000001004a57824 */ /* 0x000fe200078e00ff */
[----:B------:R-:W-:Y:S01]  /*2940*/  IADD3 R170, P2, R6, R170, RZ ;  /* 0x000000aa06aa7210 */ /* 0x000fe20007f5e0ff */
[----:B------:R-:W-:Y:S03]  /*2950*/  BSSY B1, `(.L_x_32) ;  /* 0x0000011000017945 */ /* 0x000fe60003800000 */
[----:B------:R-:W-:Y:S01]  /*2960*/  IADD3 R168, P4, R165, R158, RZ ;  /* 0x0000009ea5a87210 */ /* 0x000fe20007f9e0ff */
[----:B-1----:R-:W-:Y:S01]  /*2970*/  IMAD.X R171, R7, 0x1, R169, P2 ;  /* 0x0000000107ab7824 */ /* 0x002fe200010e06a9 */
[----:B------:R-:W-:Y:S01]  /*2980*/  ISETP.GT.AND P2, PT, R0, 0x1, P0 ;  /* 0x000000010000780c */ /* 0x000fe20000744270 */
[----:B------:R-:W-:-:S03]  /*2990*/  IMAD.WIDE.U32 R170, R23, R12, R170 ;  /* 0x0000000c17aa7225 */ /* 0x000fc600078e00aa */
[----:B--2---:R-:W-:Y:S01]  /*29a0*/  LEA R88, P5, R170, R10, 0x1 ;  /* 0x0000000aaa587211 */ /* 0x004fe200078a08ff */
[----:B---3--:R-:W-:-:S04]  /*29b0*/  IMAD.U32 R166, R172, 0x10000, RZ ;  /* 0x00010000aca67824 */ /* 0x008fc800078e00ff */
[----:B------:R-:W-:Y:S01]  /*29c0*/  FMUL R167, R166, R155 ;  /* 0x0000009ba6a77220 */ /* 0x000fe20000400000 */
[----:B------:R-:W-:-:S03]  /*29d0*/  IMAD.IADD R166, R13, 0x1, R171 ;  /* 0x000000010da67824 */ /* 0x000fc600078e02ab */
[----:B------:R-:W-:Y:S01]  /*29e0*/  FFMA R90, R90, R154, R167 ;  /* 0x0000009a5a5a7223 */ /* 0x000fe200000000a7 */
[----:B------:R-:W-:Y:S02]  /*29f0*/  SHF.L.U64.HI R167, R4, 0x4, R5 ;  /* 0x0000000404a77819 */ /* 0x000fe40000010205 */
[----:B------:R-:W-:Y:S02]  /*2a00*/  LEA.HI.X R89, R170, R11, R166, 0x1, P5 ;  /* 0x0000000baa597211 */ /* 0x000fe400028f0ca6 */
[----:B------:R-:W-:Y:S02]  /*2a10*/  F2FP.BF16.F32.PACK_AB R90, RZ, R90 ;  /* 0x0000005aff5a723e */ /* 0x000fe400000010ff */
[----:B------:R-:W-:-:S05]  /*2a20*/  IADD3.X R169, R167, R159, RZ, P4, !PT ;  /* 0x0000009fa7a97210 */ /* 0x000fca00027fe4ff */
[----:B------:R1:W-:Y:S01]  /*2a30*/  @P1 STG.E.U16 desc[UR36][R168.64], R90 ;  /* 0x0000005aa8001986 */ /* 0x0003e2000c101524 */
[----:B------:R-:W-:Y:S05]  /*2a40*/  @!P2 BRA `(.L_x_33) ;  /* 0x000000000004a947 */ /* 0x000fea0003800000 */
[----:B------:R2:W5:Y:S02]  /*2a50*/  LDG.E.LTC128B.U16 R172, desc[UR36][R88.64+0x2] ;  /* 0x0000022458ac7981 */ /* 0x000564000c1e1520 */
.L_x_33:
[----:B------:R-:W-:Y:S05]  /*2a60*/  BSYNC B1 ;  /* 0x0000000000017941 */ /* 0x000fea0003800000 */
.L_x_32:
[----:B-1---5:R-:W-:Y:S01]  /*2a70*/  IMAD.U32 R90, R172, 0x10000, RZ ;  /* 0x00010000ac5a7824 */ /* 0x022fe200078e00ff */
[----:B------:R-:W-:Y:S01]  /*2a80*/  ISETP.GT.AND P1, PT, R0, 0x8, P3 ;  /* 0x000000080000780c */ /* 0x000fe20001f24270 */
[----:B------:R-:W-:Y:S02]  /*2a90*/  BSSY B1, `(.L_x_34) ;  /* 0x000000a000017945 */ /* 0x000fe40003800000 */
[----:B------:R-:W-:-:S04]  /*2aa0*/  FMUL R90, R90, R155 ;  /* 0x0000009b5a5a7220 */ /* 0x000fc80000400000 */
[----:B------:R-:W-:Y:S01]  /*2ab0*/  FFMA R90, R91, R154, R90 ;  /* 0x0000009a5b5a7223 */ /* 0x000fe2000000005a */
[----:B------:R-:W-:-:S04]  /*2ac0*/  @P2 IMAD.MOV.U32 R91, RZ, RZ, R169 ;  /* 0x000000ffff5b2224 */ /* 0x000fc800078e00a9 */
[----:B------:R-:W-:-:S04]  /*2ad0*/  F2FP.BF16.F32.PACK_AB R90, RZ, R90 ;  /* 0x0000005aff5a723e */ /* 0x000fc800000010ff */
[----:B------:R-:W-:Y:S01]  /*2ae0*/  PRMT R166, R90, 0x7610, R166 ;  /* 0x000076105aa67816 */ /* 0x000fe200000000a6 */
[----:B------:R-:W-:-:S05]  /*2af0*/  @P2 IMAD.MOV.U32 R90, RZ, RZ, R168 ;  /* 0x000000ffff5a2224 */ /* 0x000fca00078e00a8 */
[----:B------:R1:W-:Y:S01]  /*2b00*/  @P2 STG.E.U16 desc[UR36][R90.64+0x2], R166 ;  /* 0x000002a65a002986 */ /* 0x0003e2000c101524 */
[----:B------:R-:W-:Y:S05]  /*2b10*/  @!P1 BRA `(.L_x_35) ;  /* 0x0000000000049947 */ /* 0x000fea0003800000 */
[----:B------:R3:W5:Y:S02]  /*2b20*/  LDG.E.LTC128B.U16 R172, desc[UR36][R160.64+0x10] ;  /* 0x00001024a0ac7981 */ /* 0x000764000c1e1520 */
.L_x_35:
[----:B------:R-:W-:Y:S05]  /*2b30*/  BSYNC B1 ;  /* 0x0000000000017941 */ /* 0x000fea0003800000 */
.L_x_34:
[----:B-1---5:R-:W-:Y:S01]  /*2b40*/  IMAD.U32 R90, R172, 0x10000, RZ ;  /* 0x00010000ac5a7824 */ /* 0x022fe200078e00ff */
[----:B------:R-:W-:Y:S01]  /*2b50*/  ISETP.GT.AND P2, PT, R0, 0x9, P3 ;  /* 0x000000090000780c */ /* 0x000fe20001f44270 */
[----:B------:R-:W-:Y:S02]  /*2b60*/  BSSY B1, `(.L_x_36) ;  /* 0x000000a000017945 */ /* 0x000fe40003800000 */
[----:B------:R-:W-:Y:S01]  /*2b70*/  FMUL R91, R90, R155 ;  /* 0x0000009b5a5b7220 */ /* 0x000fe20000400000 */
[----:B------:R-:W-:-:S03]  /*2b80*/  @P1 IMAD.MOV.U32 R90, RZ, RZ, R158 ;  /* 0x000000ffff5a1224 */ /* 0x000fc600078e009e */
[----:B------:R-:W-:-:S05]  /*2b90*/  FFMA R91, R92, R154, R91 ;  /* 0x0000009a5c5b7223 */ /* 0x000fca000000005b */
[----:B------:R-:W-:-:S04]  /*2ba0*/  F2FP.BF16.F32.PACK_AB R91, RZ, R91 ;  /* 0x0000005bff5b723e */ /* 0x000fc800000010ff */
[----:B------:R-:W-:Y:S01]  /*2bb0*/  PRMT R92, R91, 0x7610, R92 ;  /* 0x000076105b5c7816 */ /* 0x000fe2000000005c */
[----:B------:R-:W-:-:S05]  /*2bc0*/  @P1 IMAD.MOV.U32 R91, RZ, RZ, R159 ;  /* 0x000000ffff5b1224 */ /* 0x000fca00078e009f */
[----:B------:R1:W-:Y:S01]  /*2bd0*/  @P1 STG.E.U16 desc[UR36][R90.64+0x10], R92 ;  /* 0x0000105c5a001986 */ /* 0x0003e2000c101524 */
[----:B------:R-:W-:Y:S05]  /*2be0*/  @!P2 BRA `(.L_x_37) ;  /* 0x000000000004a947 */ /* 0x000fea0003800000 */
[----:B------:R4:W5:Y:S02]  /*2bf0*/  LDG.E.LTC128B.U16 R172, desc[UR36][R160.64+0x12] ;  /* 0x00001224a0ac7981 */ /* 0x000964000c1e1520 */
.L_x_37:
[----:B------:R-:W-:Y:S05]  /*2c00*/  BSYNC B1 ;  /* 0x0000000000017941 */ /* 0x000fea0003800000 */
.L_x_36:
[----:B-1---5:R-:W-:Y:S01]  /*2c10*/  IMAD.U32 R90, R172, 0x10000, RZ ;  /* 0x00010000ac5a7824 */ /* 0x022fe200078e00ff */
[----:B------:R-:W-:Y:S01]  /*2c20*/  ISETP.GT.AND P1, PT, R0, 0x8, P0 ;  /* 0x000000080000780c */ /* 0x000fe20000724270 */
[----:B------:R-:W-:Y:S01]  /*2c30*/  @P2 IMAD.MOV.U32 R91, RZ, RZ, R159 ;  /* 0x000000ffff5b2224 */ /* 0x000fe200078e009f */
[----:B------:R-:W-:Y:S01]  /*2c40*/  BSSY B1, `(.L_x_38) ;  /* 0x0000009000017945 */ /* 0x000fe20003800000 */
[----:B------:R-:W-:-:S04]  /*2c50*/  FMUL R90, R90, R155 ;  /* 0x0000009b5a5a7220 */ /* 0x000fc80000400000 */
[----:B------:R-:W-:-:S05]  /*2c60*/  FFMA R90, R93, R154, R90 ;  /* 0x0000009a5d5a7223 */ /* 0x000fca000000005a */
[----:B------:R-:W-:-:S04]  /*2c70*/  F2FP.BF16.F32.PACK_AB R90, RZ, R90 ;  /* 0x0000005aff5a723e */ /* 0x000fc800000010ff */
[----:B------:R-:W-:Y:S01]  /*2c80*/  PRMT R92, R90, 0x7610, R92 ;  /* 0x000076105a5c7816 */ /* 0x000fe2000000005c */
[----:B------:R-:W-:-:S05]  /*2c90*/  @P2 IMAD.MOV.U32 R90, RZ, RZ, R158 ;  /* 0x000000ffff5a2224 */ /* 0x000fca00078e009e */
[----:B------:R1:W-:Y:S01]  /*2ca0*/  @P2 STG.E.U16 desc[UR36][R90.64+0x12], R92 ;  /* 0x0000125c5a002986 */ /* 0x0003e2000c101524 */
[----:B------:R-:W-:Y:S05]  /*2cb0*/  @!P1 BRA `(.L_x_39) ;  /* 0x0000000000049947 */ /* 0x000fea0003800000 */
[----:B------:R0:W5:Y:S02]  /*2cc0*/  LDG.E.LTC128B.U16 R172, desc[UR36][R88.64+0x10] ;  /* 0x0000102458ac7981 */ /* 0x000164000c1e1520 */
.L_x_39:
[----:B------:R-:W-:Y:S05]  /*2cd0*/  BSYNC B1 ;  /* 0x0000000000017941 */ /* 0x000fea0003800000 */
.L_x_38:
[----:B-1---5:R-:W-:Y:S01]  /*2ce0*/  SHF.L.U32 R90, R172, 0x10, RZ ;  /* 0x00000010ac5a7819 */ /* 0x022fe200000006ff */
[----:B------:R-:W-:Y:S01]  /*2cf0*/  BSSY B1, `(.L_x_40) ;  /* 0x000000b000017945 */ /* 0x000fe20003800000 */
[----:B------:R-:W-:-:S03]  /*2d00*/  ISETP.GT.AND P2, PT, R0, 0x9, P0 ;  /* 0x000000090000780c */ /* 0x000fc60000744270 */
        /* <DEDUP_REMOVED lines=9> */
.L_x_41:
[----:B------:R-:W-:Y:S05]  /*2da0*/  BSYNC B1 ;  /* 0x0000000000017941 */ /* 0x000fea0003800000 */
.L_x_40:
        /* <DEDUP_REMOVED lines=12> */
.L_x_43:
[----:B------:R-:W-:Y:S05]  /*2e70*/  BSYNC B1 ;  /* 0x0000000000017941 */ /* 0x000fea0003800000 */
.L_x_42:
        /* <DEDUP_REMOVED lines=12> */
.L_x_45:
[----:B------:R-:W-:Y:S05]  /*2f40*/  BSYNC B1 ;  /* 0x0000000000017941 */ /* 0x000fea0003800000 */
.L_x_44:
[----:B-1---5:R-:W-:Y:S01]  /*2f50*/  IMAD.U32 R90, R172, 0x10000, RZ ;  /* 0x00010000ac5a7824 */ /* 0x022fe200078e00ff */
[----:B------:R-:W-:Y:S01]  /*2f60*/  ISETP.GT.AND P1, PT, R0, 0x10, P0 ;  /* 0x000000100000780c */ /* 0x000fe20000724270 */
[----:B------:R-:W-:Y:S01]  /*2f70*/  @P2 IMAD.MOV.U32 R91, RZ, RZ, R159 ;  /* 0x000000ffff5b2224 */ /* 0x000fe200078e009f */
[----:B------:R-:W-:Y:S01]  /*2f80*/  BSSY B1, `(.L_x_46) ;  /* 0x0000009000017945 */ /* 0x000fe20003800000 */
[----:B------:R-:W-:-:S04]  /*2f90*/  FMUL R90, R90, R155 ;  /* 0x0000009b5a5a7220 */ /* 0x000fc80000400000 */
[----:B------:R-:W-:-:S05]  /*2fa0*/  FFMA R90, R97, R154, R90 ;  /* 0x0000009a615a7223 */ /* 0x000fca000000005a */
[----:B------:R-:W-:-:S04]  /*2fb0*/  F2FP.BF16.F32.PACK_AB R90, RZ, R90 ;  /* 0x0000005aff5a723e */ /* 0x000fc800000010ff */
[----:B------:R-:W-:Y:S02]  /*2fc0*/  PRMT R92, R90, 0x7610, R92 ;  /* 0x000076105a5c7816 */ /* 0x000fe4000000005c */
[----:B------:R-:W-:-:S05]  /*2fd0*/  @P2 MOV R90, R158 ;  /* 0x0000009e005a2202 */ /* 0x000fca0000000f00 */
[----:B------:R1:W-:Y:S01]  /*2fe0*/  @P2 STG.E.U16 desc[UR36][R90.64+0x22], R92 ;  /* 0x0000225c5a002986 */ /* 0x0003e2000c101524 */
[----:B------:R-:W-:Y:S05]  /*2ff0*/  @!P1 BRA `(.L_x_47) ;  /* 0x0000000000049947 */ /* 0x000fea0003800000 */
[----:B------:R0:W5:Y:S02]  /*3000*/  LDG.E.LTC128B.U16 R172, desc[UR36][R88.64+0x20] ;  /* 0x0000202458ac7981 */ /* 0x000164000c1e1520 */
.L_x_47:
[----:B------:R-:W-:Y:S05]  /*3010*/  BSYNC B1 ;  /* 0x0000000000017941 */ /* 0x000fea0003800000 */
.L_x_46:
        /* <DEDUP_REMOVED lines=12> */
.L_x_49:
[----:B------:R-:W-:Y:S05]  /*30e0*/  BSYNC B1 ;  /* 0x0000000000017941 */ /* 0x000fea0003800000 */
.L_x_48:
        /* <DEDUP_REMOVED lines=12> */
.L_x_51:
[----:B------:R-:W-:Y:S05]  /*31b0*/  BSYNC B1 ;  /* 0x0000000000017941 */ /* 0x000fea0003800000 */
.L_x_50:
[----:B-1---5:R-:W-:Y:S01]  /*31c0*/  IMAD.U32 R90, R172, 0x10000, RZ ;  /* 0x00010000ac5a7824 */ /* 0x022fe200078e00ff */
[----:B------:R-:W-:Y:S01]  /*31d0*/  ISETP.GT.AND P2, PT, R0, 0x19, P3 ;  /* 0x000000190000780c */ /* 0x000fe20001f44270 */
[----:B------:R-:W-:Y:S02]  /*31e0*/  BSSY B1, `(.L_x_52) ;  /* 0x000000a000017945 */ /* 0x000fe40003800000 */
[----:B------:R-:W-:Y:S01]  /*31f0*/  FMUL R91, R90, R155 ;  /* 0x0000009b5a5b7220 */ /* 0x000fe20000400000 */
[----:B------:R-:W-:-:S03]  /*3200*/  @P1 IMAD.MOV.U32 R90, RZ, RZ, R158 ;  /* 0x000000ffff5a1224 */ /* 0x000fc600078e009e */
[----:B------:R-:W-:-:S05]  /*3210*/  FFMA R91, R100, R154, R91 ;  /* 0x0000009a645b7223 */ /* 0x000fca000000005b */
[----:B------:R-:W-:-:S04]  /*3220*/  F2FP.BF16.F32.PACK_AB R91, RZ, R91 ;  /* 0x0000005bff5b723e */ /* 0x000fc800000010ff */
[----:B------:R-:W-:Y:S02]  /*3230*/  PRMT R92, R91, 0x7610, R92 ;  /* 0x000076105b5c7816 */ /* 0x000fe4000000005c */
[----:B------:R-:W-:-:S05]  /*3240*/  @P1 MOV R91, R159 ;  /* 0x0000009f005b1202 */ /* 0x000fca0000000f00 */
[----:B------:R1:W-:Y:S01]  /*3250*/  @P1 STG.E.U16 desc[UR36][R90.64+0x30], R92 ;  /* 0x0000305c5a001986 */ /* 0x0003e2000c101524 */
[----:B------:R-:W-:Y:S05]  /*3260*/  @!P2 BRA `(.L_x_53) ;  /* 0x000000000004a947 */ /* 0x000fea0003800000 */
[----:B------:R0:W5:Y:S02]  /*3270*/  LDG.E.LTC128B.U16 R172, desc[UR36][R160.64+0x32] ;  /* 0x00003224a0ac7981 */ /* 0x000164000c1e1520 */
.L_x_53:
[----:B------:R-:W-:Y:S05]  /*3280*/  BSYNC B1 ;  /* 0x0000000000017941 */ /* 0x000fea0003800000 */
.L_x_52:
        /* <DEDUP_REMOVED lines=12> */
.L_x_55:
[----:B------:R-:W-:Y:S05]  /*3350*/  BSYNC B1 ;  /* 0x0000000000017941 */ /* 0x000fea0003800000 */
.L_x_54:
        /* <DEDUP_REMOVED lines=12> */
.L_x_57:
[----:B------:R-:W-:Y:S05]  /*3420*/  BSYNC B1 ;  /* 0x0000000000017941 */ /* 0x000fea0003800000 */
.L_x_56:
        /* <DEDUP_REMOVED lines=12> */
.L_x_59:
[----:B------:R-:W-:Y:S05]  /*34f0*/  BSYNC B1 ;  /* 0x0000000000017941 */ /* 0x000fea0003800000 */
.L_x_58:
        /* <DEDUP_REMOVED lines=12> */
.L_x_61:
[----:B------:R-:W-:Y:S05]  /*35c0*/  BSYNC B1 ;  /* 0x0000000000017941 */ /* 0x000fea0003800000 */
.L_x_60:
        /* <DEDUP_REMOVED lines=12> */
.L_x_63:
[----:B------:R-:W-:Y:S05]  /*3690*/  BSYNC B1 ;  /* 0x0000000000017941 */ /* 0x000fea0003800000 */
.L_x_62:
        /* <DEDUP_REMOVED lines=12> */
.L_x_65:
[----:B------:R-:W-:Y:S05]  /*3760*/  BSYNC B1 ;  /* 0x0000000000017941 */ /* 0x000fea0003800000 */
.L_x_64:
[----:B-1---5:R-:W-:Y:S01]  /*3770*/  SHF.L.U32 R90, R172, 0x10, RZ ;  /* 0x00000010ac5a7819 */ /* 0x022fe200000006ff */
[----:B------:R-:W-:Y:S01]  /*3780*/  @P2 IMAD.MOV.U32 R91, RZ, RZ, R169 ;  /* 0x000000ffff5b2224 */ /* 0x000fe200078e00a9 */
[----:B------:R-:W-:Y:S01]  /*3790*/  ISETP.GT.AND P1, PT, R0, 0x28, P3 ;  /* 0x000000280000780c */ /* 0x000fe20001f24270 */
[----:B------:R-:W-:Y:S02]  /*37a0*/  BSSY B1, `(.L_x_66) ;  /* 0x0000009000017945 */ /* 0x000fe40003800000 */
        /* <DEDUP_REMOVED lines=8> */
.L_x_67:
[----:B------:R-:W-:Y:S05]  /*3830*/  BSYNC B1 ;  /* 0x0000000000017941 */ /* 0x000fea0003800000 */
.L_x_66:
        /* <DEDUP_REMOVED lines=12> */
.L_x_69:
[----:B------:R-:W-:Y:S05]  /*3900*/  BSYNC B1 ;  /* 0x0000000000017941 */ /* 0x000fea0003800000 */
.L_x_68:
        /* <DEDUP_REMOVED lines=12> */
.L_x_71:
[----:B------:R-:W-:Y:S05]  /*39d0*/  BSYNC B1 ;  /* 0x0000000000017941 */ /* 0x000fea0003800000 */
.L_x_70:
        /* <DEDUP_REMOVED lines=12> */
.L_x_73:
[----:B------:R-:W-:Y:S05]  /*3aa0*/  BSYNC B1 ;  /* 0x0000000000017941 */ /* 0x000fea0003800000 */
.L_x_72:
        /* <DEDUP_REMOVED lines=12> */
.L_x_75:
[----:B------:R-:W-:Y:S05]  /*3b70*/  BSYNC B1 ;  /* 0x0000000000017941 */ /* 0x000fea0003800000 */
.L_x_74:
        /* <DEDUP_REMOVED lines=12> */
.L_x_77:
[----:B------:R-:W-:Y:S05]  /*3c40*/  BSYNC B1 ;  /* 0x0000000000017941 */ /* 0x000fea0003800000 */
.L_x_76:
        /* <DEDUP_REMOVED lines=12> */
.L_x_79:
[----:B------:R-:W-:Y:S05]  /*3d10*/  BSYNC B1 ;  /* 0x0000000000017941 */ /* 0x000fea0003800000 */
.L_x_78:
        /* <DEDUP_REMOVED lines=12> */
.L_x_81:
[----:B------:R-:W-:Y:S05]  /*3de0*/  BSYNC B1 ;  /* 0x0000000000017941 */ /* 0x000fea0003800000 */
.L_x_80:
        /* <DEDUP_REMOVED lines=12> */
.L_x_83:
[----:B------:R-:W-:Y:S05]  /*3eb0*/  BSYNC B1 ;  /* 0x0000000000017941 */ /* 0x000fea0003800000 */
.L_x_82:
        /* <DEDUP_REMOVED lines=12> */
.L_x_85:
[----:B------:R-:W-:Y:S05]  /*3f80*/  BSYNC B1 ;  /* 0x0000000000017941 */ /* 0x000fea0003800000 */
.L_x_84:
        /* <DEDUP_REMOVED lines=12> */
.L_x_87:
[----:B------:R-:W-:Y:S05]  /*4050*/  BSYNC B1 ;  /* 0x0000000000017941 */ /* 0x000fea0003800000 */
.L_x_86:
        /* <DEDUP_REMOVED lines=12> */
.L_x_89:
[----:B------:R-:W-:Y:S05]  /*4120*/  BSYNC B1 ;  /* 0x0000000000017941 */ /* 0x000fea0003800000 */
.L_x_88:
        /* <DEDUP_REMOVED lines=12> */
.L_x_91:
[----:B------:R-:W-:Y:S05]  /*41f0*/  BSYNC B1 ;  /* 0x0000000000017941 */ /* 0x000fea0003800000 */
.L_x_90:
        /* <DEDUP_REMOVED lines=12> */
.L_x_93:
[----:B------:R-:W-:Y:S05]  /*42c0*/  BSYNC B1 ;  /* 0x0000000000017941 */ /* 0x000fea0003800000 */
.L_x_92:
        /* <DEDUP_REMOVED lines=12> */
.L_x_95:
[----:B------:R-:W-:Y:S05]  /*4390*/  BSYNC B1 ;  /* 0x0000000000017941 */ /* 0x000fea0003800000 */
.L_x_94:
        /* <DEDUP_REMOVED lines=12> */
.L_x_97:
[----:B------:R-:W-:Y:S05]  /*4460*/  BSYNC B1 ;  /* 0x0000000000017941 */ /* 0x000fea0003800000 */
.L_x_96:
        /* <DEDUP_REMOVED lines=12> */
.L_x_99:
[----:B------:R-:W-:Y:S05]  /*4530*/  BSYNC B1 ;  /* 0x0000000000017941 */ /* 0x000fea0003800000 */
.L_x_98:
        /* <DEDUP_REMOVED lines=12> */
.L_x_101:
[----:B------:R-:W-:Y:S05]  /*4600*/  BSYNC B1 ;  /* 0x0000000000017941 */ /* 0x000fea0003800000 */
.L_x_100:
        /* <DEDUP_REMOVED lines=12> */
.L_x_103:
[----:B------:R-:W-:Y:S05]  /*46d0*/  BSYNC B1 ;  /* 0x0000000000017941 */ /* 0x000fea0003800000 */
.L_x_102:
        /* <DEDUP_REMOVED lines=12> */
.L_x_105:
[----:B------:R-:W-:Y:S05]  /*47a0*/  BSYNC B1 ;  /* 0x0000000000017941 */ /* 0x000fea0003800000 */
.L_x_104:
        /* <DEDUP_REMOVED lines=12> */
.L_x_107:
[----:B------:R-:W-:Y:S05]  /*4870*/  BSYNC B1 ;  /* 0x0000000000017941 */ /* 0x000fea0003800000 */
.L_x_106:
        /* <DEDUP_REMOVED lines=12> */
.L_x_109:
[----:B------:R-:W-:Y:S05]  /*4940*/  BSYNC B1 ;  /* 0x0000000000017941 */ /* 0x000fea0003800000 */
.L_x_108:
        /* <DEDUP_REMOVED lines=12> */
.L_x_111:
[----:B------:R-:W-:Y:S05]  /*4a10*/  BSYNC B1 ;  /* 0x0000000000017941 */ /* 0x000fea0003800000 */
.L_x_110:
        /* <DEDUP_REMOVED lines=12> */
.L_x_113:
[----:B------:R-:W-:Y:S05]  /*4ae0*/  BSYNC B1 ;  /* 0x0000000000017941 */ /* 0x000fea0003800000 */
.L_x_112:
        /* <DEDUP_REMOVED lines=12> */
.L_x_115:
[----:B------:R-:W-:Y:S05]  /*4bb0*/  BSYNC B1 ;  /* 0x0000000000017941 */ /* 0x000fea0003800000 */
.L_x_114:
        /* <DEDUP_REMOVED lines=12> */
.L_x_117:
[----:B------:R-:W-:Y:S05]  /*4c80*/  BSYNC B1 ;  /* 0x0000000000017941 */ /* 0x000fea0003800000 */
.L_x_116:
        /* <DEDUP_REMOVED lines=12> */
.L_x_119:
[----:B------:R-:W-:Y:S05]  /*4d50*/  BSYNC B1 ;  /* 0x0000000000017941 */ /* 0x000fea0003800000 */
.L_x_118:
        /* <DEDUP_REMOVED lines=12> */
.L_x_121:
[----:B------:R-:W-:Y:S05]  /*4e20*/  BSYNC B1 ;  /* 0x0000000000017941 */ /* 0x000fea0003800000 */
.L_x_120:
        /* <DEDUP_REMOVED lines=12> */
.L_x_123:
[----:B------:R-:W-:Y:S05]  /*4ef0*/  BSYNC B1 ;  /* 0x0000000000017941 */ /* 0x000fea0003800000 */
.L_x_122:
        /* <DEDUP_REMOVED lines=12> */
.L_x_125:
[----:B------:R-:W-:Y:S05]  /*4fc0*/  BSYNC B1 ;  /* 0x0000000000017941 */ /* 0x000fea0003800000 */
.L_x_124:
        /* <DEDUP_REMOVED lines=12> */
.L_x_127:
[----:B------:R-:W-:Y:S05]  /*5090*/  BSYNC B1 ;  /* 0x0000000000017941 */ /* 0x000fea0003800000 */
.L_x_126:
        /* <DEDUP_REMOVED lines=12> */
.L_x_129:
[----:B------:R-:W-:Y:S05]  /*5160*/  BSYNC B1 ;  /* 0x0000000000017941 */ /* 0x000fea0003800000 */
.L_x_128:
        /* <DEDUP_REMOVED lines=12> */
.L_x_131:
[----:B------:R-:W-:Y:S05]  /*5230*/  BSYNC B1 ;  /* 0x0000000000017941 */ /* 0x000fea0003800000 */
.L_x_130:
        /* <DEDUP_REMOVED lines=12> */
.L_x_133:
[----:B------:R-:W-:Y:S05]  /*5300*/  BSYNC B1 ;  /* 0x0000000000017941 */ /* 0x000fea0003800000 */
.L_x_132:
        /* <DEDUP_REMOVED lines=12> */
.L_x_135:
[----:B------:R-:W-:Y:S05]  /*53d0*/  BSYNC B1 ;  /* 0x0000000000017941 */ /* 0x000fea0003800000 */
.L_x_134:
        /* <DEDUP_REMOVED lines=12> */
.L_x_137:
[----:B------:R-:W-:Y:S05]  /*54a0*/  BSYNC B1 ;  /* 0x0000000000017941 */ /* 0x000fea0003800000 */
.L_x_136:
        /* <DEDUP_REMOVED lines=12> */
.L_x_139:
[----:B------:R-:W-:Y:S05]  /*5570*/  BSYNC B1 ;  /* 0x0000000000017941 */ /* 0x000fea0003800000 */
.L_x_138:
        /* <DEDUP_REMOVED lines=12> */
.L_x_141:
[----:B------:R-:W-:Y:S05]  /*5640*/  BSYNC B1 ;  /* 0x0000000000017941 */ /* 0x000fea0003800000 */
.L_x_140:
        /* <DEDUP_REMOVED lines=12> */
.L_x_143:
[----:B------:R-:W-:Y:S05]  /*5710*/  BSYNC B1 ;  /* 0x0000000000017941 */ /* 0x000fea0003800000 */
.L_x_142:
        /* <DEDUP_REMOVED lines=12> */
.L_x_145:
[----:B------:R-:W-:Y:S05]  /*57e0*/  BSYNC B1 ;  /* 0x0000000000017941 */ /* 0x000fea0003800000 */
.L_x_144:
        /* <DEDUP_REMOVED lines=12> */
.L_x_147:
[----:B------:R-:W-:Y:S05]  /*58b0*/  BSYNC B1 ;  /* 0x0000000000017941 */ /* 0x000fea0003800000 */
.L_x_146:
        /* <DEDUP_REMOVED lines=12> */
.L_x_149:
[----:B------:R-:W-:Y:S05]  /*5980*/  BSYNC B1 ;  /* 0x0000000000017941 */ /* 0x000fea0003800000 */
.L_x_148:
        /* <DEDUP_REMOVED lines=12> */
.L_x_151:
[----:B------:R-:W-:Y:S05]  /*5a50*/  BSYNC B1 ;  /* 0x0000000000017941 */ /* 0x000fea0003800000 */
.L_x_150:
[----:B-----5:R-:W-:Y:S01]  /*5a60*/  IMAD.U32 R8, R172, 0x10000, RZ ;  /* 0x00010000ac087824 */ /* 0x020fe200078e00ff */
[----:B------:R-:W-:Y:S01]  /*5a70*/  ISETP.GT.AND P1, PT, R0, 0x79, P0 ;  /* 0x000000790000780c */ /* 0x000fe20000724270 */
[----:B------:R-:W-:Y:S01]  /*5a80*/  BSSY B1, `(.L_x_152) ;  /* 0x000000c000017945 */ /* 0x000fe20003800000 */
[----:B------:R-:W-:Y:S01]  /*5a90*/  IADD3 R153, P0, R153, 0x80, RZ ;  /* 0x0000008099997810 */ /* 0x000fe20007f1e0ff */
[----:B-1----:R-:W-:Y:S01]  /*5aa0*/  FMUL R91, R8, R155 ;  /* 0x0000009b085b7220 */ /* 0x002fe20000400000 */
[----:B------:R-:W-:-:S03]  /*5ab0*/  @P2 IMAD.MOV.U32 R8, RZ, RZ, R168 ;  /* 0x000000ffff082224 */ /* 0x000fc600078e00a8 */
[----:B------:R-:W-:-:S05]  /*5ac0*/  FFMA R91, R150, R154, R91 ;  /* 0x0000009a965b7223 */ /* 0x000fca000000005b */
[----:B------:R-:W-:-:S04]  /*5ad0*/  F2FP.BF16.F32.PACK_AB R91, RZ, R91 ;  /* 0x0000005bff5b723e */ /* 0x000fc800000010ff */
[----:B------:R-:W-:Y:S01]  /*5ae0*/  PRMT R90, R91, 0x7610, R90 ;  /* 0x000076105b5a7816 */ /* 0x000fe2000000005a */
[----:B------:R-:W-:Y:S02]  /*5af0*/  IMAD.X R91, RZ, RZ, R9, P0 ;  /* 0x000000ffff5b7224 */ /* 0x000fe400000e0609 */
[----:B------:R-:W-:-:S05]  /*5b00*/  @P2 IMAD.MOV.U32 R9, RZ, RZ, R169 ;  /* 0x000000ffff092224 */ /* 0x000fca00078e00a9 */
[----:B------:R1:W-:Y:S01]  /*5b10*/  @P2 STG.E.U16 desc[UR36][R8.64+0xf0], R90 ;  /* 0x0000f05a08002986 */ /* 0x0003e2000c101524 */
[----:B------:R-:W-:Y:S05]  /*5b20*/  @!P1 BRA `(.L_x_153) ;  /* 0x0000000000049947 */ /* 0x000fea0003800000 */
[----:B------:R0:W5:Y:S02]  /*5b30*/  LDG.E.LTC128B.U16 R172, desc[UR36][R88.64+0xf2] ;  /* 0x0000f22458ac7981 */ /* 0x000164000c1e1520 */
.L_x_153:
[----:B------:R-:W-:Y:S05]  /*5b40*/  BSYNC B1 ;  /* 0x0000000000017941 */ /* 0x000fea0003800000 */
.L_x_152:
[----:B-1---5:R-:W-:Y:S01]  /*5b50*/  IMAD.U32 R8, R172, 0x10000, RZ ;  /* 0x00010000ac087824 */ /* 0x022fe200078e00ff */
[----:B------:R-:W-:Y:S01]  /*5b60*/  ISETP.GT.AND P0, PT, R3, 0x80, PT ;  /* 0x000000800300780c */ /* 0x000fe20003f04270 */
[-C--:B------:R-:W-:Y:S02]  /*5b70*/  IMAD R90, R91, R14.reuse, RZ ;  /* 0x0000000e5b5a7224 */ /* 0x080fe400078e02ff */
[----:B0-2---:R-:W-:Y:S01]  /*5b80*/  FMUL R88, R8, R155 ;  /* 0x0000009b08587220 */ /* 0x005fe20000400000 */
[----:B------:R-:W-:Y:S01]  /*5b90*/  IMAD.WIDE.U32 R8, R153, R14, R156 ;  /* 0x0000000e99087225 */ /* 0x000fe200078e009c */
[----:B------:R-:W-:-:S03]  /*5ba0*/  ISETP.GT.AND P3, PT, R0, RZ, P0 ;  /* 0x000000ff0000720c */ /* 0x000fc60000764270 */
[----:B------:R-:W-:Y:S01]  /*5bb0*/  FFMA R151, R151, R154, R88 ;  /* 0x0000009a97977223 */ /* 0x000fe20000000058 */
[----:B------:R-:W-:Y:S01]  /*5bc0*/  IMAD R97, R153, R15, R90 ;  /* 0x0000000f99617224 */ /* 0x000fe200078e025a */
[----:B------:R-:W-:-:S03]  /*5bd0*/  LEA R88, P2, R8, R10, 0x1 ;  /* 0x0000000a08587211 */ /* 0x000fc600078408ff */
[----:B------:R-:W-:Y:S01]  /*5be0*/  IMAD.IADD R9, R9, 0x1, R97 ;  /* 0x0000000109097824 */ /* 0x000fe200078e0261 */
[----:B------:R-:W-:-:S04]  /*5bf0*/  F2FP.BF16.F32.PACK_AB R151, RZ, R151 ;  /* 0x00000097ff97723e */ /* 0x000fc800000010ff */
[----:B------:R-:W-:Y:S01]  /*5c00*/  LEA.HI.X R89, R8, R11, R9, 0x1, P2 ;  /* 0x0000000b08597211 */ /* 0x000fe200010f0c09 */
[----:B------:R0:W-:Y:S04]  /*5c10*/  @P1 STG.E.U16 desc[UR36][R168.64+0xf2], R151 ;  /* 0x0000f297a8001986 */ /* 0x0001e8000c101524 */
[----:B------:R-:W2:Y:S01]  /*5c20*/  @P3 LDG.E.LTC128B.U16 R172, desc[UR36][R88.64] ;  /* 0x0000002458ac3981 */ /* 0x000ea2000c1e1520 */
[----:B------:R-:W-:Y:S01]  /*5c30*/  IMAD.WIDE.U32 R8, R153, R14, R6 ;  /* 0x0000000e99087225 */ /* 0x000fe200078e0006 */
[----:B------:R-:W-:Y:S01]  /*5c40*/  SHF.L.U64.HI R95, R4, 0x8, R5 ;  /* 0x00000008045f7819 */ /* 0x000fe20000010205 */
[----:B------:R-:W-:Y:S01]  /*5c50*/  BSSY B1, `(.L_x_154) ;  /* 0x0000011000017945 */ /* 0x000fe20003800000 */
[----:B------:R-:W-:Y:S01]  /*5c60*/  ISETP.GT.AND P2, PT, R0, 0x1, P0 ;  /* 0x000000010000780c */ /* 0x000fe20000744270 */
[----:B------:R-:W-:-:S02]  /*5c70*/  IMAD.IADD R9, R97, 0x1, R9 ;  /* 0x0000000161097824 */ /* 0x000fc400078e0209 */
[----:B------:R-:W-:Y:S01]  /*5c80*/  IMAD.SHL.U32 R93, R4, 0x100, RZ ;  /* 0x00000100045d7824 */ /* 0x000fe200078e00ff */
[----:B--2---:R-:W-:-:S05]  /*5c90*/  SHF.L.U32 R90, R172, 0x10, RZ ;  /* 0x00000010ac5a7819 */ /* 0x004fca00000006ff */
[----:B------:R-:W-:Y:S01]  /*5ca0*/  FMUL R15, R90, R155 ;  /* 0x0000009b5a0f7220 */ /* 0x000fe20000400000 */
[----:B------:R-:W-:Y:S01]  /*5cb0*/  IMAD.WIDE.U32 R90, R23, R12, R8 ;  /* 0x0000000c175a7225 */ /* 0x000fe200078e0008 */
[----:B------:R-:W-:-:S03]  /*5cc0*/  IADD3 R8, P1, R93, R158, RZ ;  /* 0x0000009e5d087210 */ /* 0x000fc60007f3e0ff */
[----:B------:R-:W-:Y:S01]  /*5cd0*/  FFMA R15, R24, R154, R15 ;  /* 0x0000009a180f7223 */ /* 0x000fe2000000000f */
[----:B------:R-:W-:Y:S01]  /*5ce0*/  IMAD.IADD R5, R13, 0x1, R91 ;  /* 0x000000010d057824 */ /* 0x000fe200078e025b */
[C---:B------:R-:W-:Y:S01]  /*5cf0*/  LEA R4, P4, R90.reuse, R10, 0x1 ;  /* 0x0000000a5a047211 */ /* 0x040fe200078808ff */
[----:B------:R-:W-:Y:S02]  /*5d00*/  IMAD.X R9, R95, 0x1, R159, P1 ;  /* 0x000000015f097824 */ /* 0x000fe400008e069f */
[----:B------:R-:W-:Y:S02]  /*5d10*/  F2FP.BF16.F32.PACK_AB R15, RZ, R15 ;  /* 0x0000000fff0f723e */ /* 0x000fe400000010ff */
[----:B------:R-:W-:-:S03]  /*5d20*/  LEA.HI.X R5, R90, R11, R5, 0x1, P4 ;  /* 0x0000000b5a057211 */ /* 0x000fc600020f0c05 */
[----:B------:R0:W-:Y:S01]  /*5d30*/  @P3 STG.E.U16 desc[UR36][R8.64], R15 ;  /* 0x0000000f08003986 */ /* 0x0001e2000c101524 */
[----:B------:R-:W-:Y:S05]  /*5d40*/  @!P2 BRA `(.L_x_155) ;  /* 0x000000000004a947 */ /* 0x000fea0003800000 */
[----:B------:R1:W5:Y:S02]  /*5d50*/  LDG.E.LTC128B.U16 R172, desc[UR36][R4.64+0x2] ;  /* 0x0000022404ac7981 */ /* 0x000364000c1e1520 */
.L_x_155:
[----:B------:R-:W-:Y:S05]  /*5d60*/  BSYNC B1 ;  /* 0x0000000000017941 */ /* 0x000fea0003800000 */
.L_x_154:
[----:B-----5:R-:W-:Y:S01]  /*5d70*/  IMAD.U32 R24, R172, 0x10000, RZ ;  /* 0x00010000ac187824 */ /* 0x020fe200078e00ff */
[----:B------:R-:W-:Y:S01]  /*5d80*/  ISETP.GT.AND P1, PT, R3, 0x88, PT ;  /* 0x000000880300780c */ /* 0x000fe20003f24270 */
[----:B0-----:R-:W-:Y:S01]  /*5d90*/  IMAD.WIDE.U32 R14, R153, R14, R162 ;  /* 0x0000000e990e7225 */ /* 0x001fe200078e00a2 */
[----:B------:R-:W-:Y:S03]  /*5da0*/  BSSY B1, `(.L_x_156) ;  /* 0x000000e000017945 */ /* 0x000fe60003800000 */
[----:B------:R-:W-:Y:S01]  /*5db0*/  FMUL R24, R24, R155 ;  /* 0x0000009b18187220 */ /* 0x000fe20000400000 */
[----:B------:R-:W-:Y:S01]  /*5dc0*/  ISETP.GT.AND P3, PT, R0, RZ, P1 ;  /* 0x000000ff0000720c */ /* 0x000fe20000f64270 */
[----:B------:R-:W-:Y:S01]  /*5dd0*/  IMAD.IADD R97, R97, 0x1, R15 ;  /* 0x0000000161617824 */ /* 0x000fe200078e020f */
[----:B------:R-:W-:Y:S01]  /*5de0*/  IADD3 R21, P5, R20, R14, RZ ;  /* 0x0000000e14157210 */ /* 0x000fe20007fbe0ff */
[----:B------:R-:W-:Y:S01]  /*5df0*/  FFMA R24, R25, R154, R24 ;  /* 0x0000009a19187223 */ /* 0x000fe20000000018 */
[----:B------:R-:W-:-:S03]  /*5e00*/  IADD3 R20, P4, R6, R14, RZ ;  /* 0x0000000e06147210 */ /* 0x000fc60007f9e0ff */
[----:B------:R-:W-:Y:S01]  /*5e10*/  IMAD.X R156, R97, 0x1, R157, P5 ;  /* 0x00000001619c7824 */ /* 0x000fe200028e069d */
[----:B------:R-:W-:Y:S02]  /*5e20*/  F2FP.BF16.F32.PACK_AB R24, RZ, R24 ;  /* 0x00000018ff18723e */ /* 0x000fe400000010ff */
[----:B------:R-:W-:-:S03]  /*5e30*/  LEA R14, P5, R21, R10, 0x1 ;  /* 0x0000000a150e7211 */ /* 0x000fc600078a08ff */
[----:B------:R0:W-:Y:S01]  /*5e40*/  @P2 STG.E.U16 desc[UR36][R8.64+0x2], R24 ;  /* 0x0000021808002986 */ /* 0x0001e2000c101524 */
[----:B------:R-:W-:Y:S01]  /*5e50*/  LEA.HI.X R15, R21, R11, R156, 0x1, P5 ;  /* 0x0000000b150f7211 */ /* 0x000fe200028f0c9c */
[----:B------:R-:W-:Y:S08]  /*5e60*/  @!P3 BRA `(.L_x_157) ;  /* 0x000000000004b947 */ /* 0x000ff00003800000 */
[----:B------:R2:W5:Y:S02]  /*5e70*/  LDG.E.LTC128B.U16 R172, desc[UR36][R14.64] ;  /* 0x000000240eac7981 */ /* 0x000564000c1e1520 */
.L_x_157:
[----:B------:R-:W-:Y:S05]  /*5e80*/  BSYNC B1 ;  /* 0x0000000000017941 */ /* 0x000fea0003800000 */
.L_x_156:
[----:B-----5:R-:W-:Y:S01]  /*5e90*/  IMAD.U32 R6, R172, 0x10000, RZ ;  /* 0x00010000ac067824 */ /* 0x020fe200078e00ff */
[----:B------:R-:W-:Y:S01]  /*5ea0*/  IADD3.X R21, R7, R97, RZ, P4, !PT ;  /* 0x0000006107157210 */ /* 0x000fe200027fe4ff */
[----:B------:R-:W-:Y:S01]  /*5eb0*/  BSSY B1, `(.L_x_158) ;  /* 0x000000e000017945 */ /* 0x000fe20003800000 */
[----:B------:R-:W-:Y:S01]  /*5ec0*/  ISETP.GT.AND P2, PT, R0, 0x1, P1 ;  /* 0x000000010000780c */ /* 0x000fe20000f44270 */
[----:B------:R-:W-:Y:S01]  /*5ed0*/  FMUL R3, R6, R155 ;  /* 0x0000009b06037220 */ /* 0x000fe20000400000 */
[----:B------:R-:W-:Y:S01]  /*5ee0*/  IADD3 R6, P4, R8, R165, RZ ;  /* 0x000000a508067210 */ /* 0x000fe20007f9e0ff */
[----:B--2---:R-:W-:-:S04]  /*5ef0*/  IMAD.WIDE.U32 R14, R23, R12, R20 ;  /* 0x0000000c170e7225 */ /* 0x004fc800078e0014 */
[----:B------:R-:W-:Y:S01]  /*5f00*/  FFMA R3, R26, R154, R3 ;  /* 0x0000009a1a037223 */ /* 0x000fe20000000003 */
[----:B------:R-:W-:Y:S01]  /*5f10*/  IMAD.X R7, R9, 0x1, R167, P4 ;  /* 0x0000000109077824 */ /* 0x000fe200020e06a7 */
[----:B------:R-:W-:Y:S01]  /*5f20*/  LEA R10, P5, R14, R10, 0x1 ;  /* 0x0000000a0e0a7211 */ /* 0x000fe200078a08ff */
[----:B------:R-:W-:Y:S02]  /*5f30*/  IMAD.IADD R13, R13, 0x1, R15 ;  /* 0x000000010d0d7824 */ /* 0x000fe400078e020f */
[----:B------:R-:W-:-:S03]  /*5f40*/  F2FP.BF16.F32.PACK_AB R3, RZ, R3 ;  /* 0x00000003ff03723e */ /* 0x000fc600000010ff */
[----:B------:R-:W-:Y:S02]  /*5f50*/  LEA.HI.X R11, R14, R11, R13, 0x1, P5 ;  /* 0x0000000b0e0b7211 */ /* 0x000fe400028f0c0d */
[----:B------:R2:W-:Y:S01]  /*5f60*/  @P3 STG.E.U16 desc[UR36][R6.64], R3 ;  /* 0x0000000306003986 */ /* 0x0005e2000c101524 */
[----:B------:R-:W-:Y:S05]  /*5f70*/  @!P2 BRA `(.L_x_159) ;  /* 0x000000000004a947 */ /* 0x000fea0003800000 */
[----:B------:R0:W5:Y:S02]  /*5f80*/  LDG.E.LTC128B.U16 R172, desc[UR36][R10.64+0x2] ;  /* 0x000002240aac7981 */ /* 0x000164000c1e1520 */
.L_x_159:
[----:B------:R-:W-:Y:S05]  /*5f90*/  BSYNC B1 ;  /* 0x0000000000017941 */ /* 0x000fea0003800000 */
.L_x_158:
[----:B-----5:R-:W-:Y:S01]  /*5fa0*/  IMAD.U32 R12, R172, 0x10000, RZ ;  /* 0x00010000ac0c7824 */ /* 0x020fe200078e00ff */
[----:B------:R-:W-:Y:S01]  /*5fb0*/  ISETP.GT.AND P3, PT, R0, 0x8, P0 ;  /* 0x000000080000780c */ /* 0x000fe20000764270 */
[----:B------:R-:W-:Y:S02]  /*5fc0*/  BSSY B1, `(.L_x_160) ;  /* 0x0000007000017945 */ /* 0x000fe40003800000 */
[----:B------:R-:W-:-:S04]  /*5fd0*/  FMUL R12, R12, R155 ;  /* 0x0000009b0c0c7220 */ /* 0x000fc80000400000 */
[----:B------:R-:W-:-:S05]  /*5fe0*/  FFMA R12, R27, R154, R12 ;  /* 0x0000009a1b0c7223 */ /* 0x000fca000000000c */
[----:B------:R-:W-:-:S05]  /*5ff0*/  F2FP.BF16.F32.PACK_AB R12, RZ, R12 ;  /* 0x0000000cff0c723e */ /* 0x000fca00000010ff */
[----:B------:R0:W-:Y:S01]  /*6000*/  @P2 STG.E.U16 desc[UR36][R6.64+0x2], R12 ;  /* 0x0000020c06002986 */ /* 0x0001e2000c101524 */
[----:B------:R-:W-:Y:S05]  /*6010*/  @!P3 BRA `(.L_x_161) ;  /* 0x000000000004b947 */ /* 0x000fea0003800000 */
[----:B------:R0:W5:Y:S02]  /*6020*/  LDG.E.LTC128B.U16 R172, desc[UR36][R4.64+0x10] ;  /* 0x0000102404ac7981 */ /* 0x000164000c1e1520 */
.L_x_161:
[----:B------:R-:W-:Y:S05]  /*6030*/  BSYNC B1 ;  /* 0x0000000000017941 */ /* 0x000fea0003800000 */
.L_x_160:
[----:B0-2--5:R-:W-:Y:S01]  /*6040*/  IMAD.U32 R6, R172, 0x10000, RZ ;  /* 0x00010000ac067824 */ /* 0x025fe200078e00ff */
[----:B------:R-:W-:Y:S01]  /*6050*/  ISETP.GT.AND P2, PT, R0, 0x9, P0 ;  /* 0x000000090000780c */ /* 0x000fe20000744270 */
[----:B------:R-:W-:Y:S01]  /*6060*/  IMAD.MOV.U32 R7, RZ, RZ, R9 ;  /* 0x000000ffff077224 */ /* 0x000fe200078e0009 */
[----:B------:R-:W-:Y:S01]  /*6070*/  BSSY B1, `(.L_x_162) ;  /* 0x0000008000017945 */ /* 0x000fe20003800000 */
[----:B------:R-:W-:Y:S01]  /*6080*/  FMUL R3, R6, R155 ;  /* 0x0000009b06037220 */ /* 0x000fe20000400000 */
[----:B------:R-:W-:-:S03]  /*6090*/  IMAD.MOV.U32 R6, RZ, RZ, R8 ;  /* 0x000000ffff067224 */ /* 0x000fc600078e0008 */
[----:B------:R-:W-:-:S05]  /*60a0*/  FFMA R3, R28, R154, R3 ;  /* 0x0000009a1c037223 */ /* 0x000fca0000000003 */
[----:B------:R-:W-:-:S05]  /*60b0*/  F2FP.BF16.F32.PACK_AB R3, RZ, R3 ;  /* 0x00000003ff03723e */ /* 0x000fca00000010ff */
[----:B------:R0:W-:Y:S01]  /*60c0*/  @P3 STG.E.U16 desc[UR36][R6.64+0x10], R3 ;  /* 0x0000100306003986 */ /* 0x0001e2000c101524 */
[----:B------:R-:W-:Y:S05]  /*60d0*/  @!P2 BRA `(.L_x_163) ;  /* 0x000000000004a947 */ /* 0x000fea0003800000 */
[----:B------:R2:W5:Y:S02]  /*60e0*/  LDG.E.LTC128B.U16 R172, desc[UR36][R4.64+0x12] ;  /* 0x0000122404ac7981 */ /* 0x000564000c1e1520 */
.L_x_163:
[----:B------:R-:W-:Y:S05]  /*60f0*/  BSYNC B1 ;  /* 0x0000000000017941 */ /* 0x000fea0003800000 */
.L_x_162:
        /* <DEDUP_REMOVED lines=9> */
.L_x_165:
[----:B------:R-:W-:Y:S05]  /*6190*/  BSYNC B1 ;  /* 0x0000000000017941 */ /* 0x000fea0003800000 */
.L_x_164:
[----:B0----5:R-:W-:Y:S01]  /*61a0*/  IMAD.U32 R12, R172, 0x10000, RZ ;  /* 0x00010000ac0c7824 */ /* 0x021fe200078e00ff */
[----:B------:R-:W-:Y:S01]  /*61b0*/  IADD3 R8, P3, R165, R8, RZ ;  /* 0x00000008a5087210 */ /* 0x000fe20007f7e0ff */
[----:B------:R-:W-:Y:S01]  /*61c0*/  BSSY B1, `(.L_x_166) ;  /* 0x0000009000017945 */ /* 0x000fe20003800000 */
[----:B------:R-:W-:Y:S01]  /*61d0*/  ISETP.GT.AND P2, PT, R0, 0x9, P1 ;  /* 0x000000090000780c */ /* 0x000fe20000f44270 */
[----:B------:R-:W-:Y:S01]  /*61e0*/  FMUL R3, R12, R155 ;  /* 0x0000009b0c037220 */ /* 0x000fe20000400000 */
[----:B------:R-:W-:-:S03]  /*61f0*/  IADD3.X R9, R167, R9, RZ, P3, !PT ;  /* 0x00000009a7097210 */ /* 0x000fc60001ffe4ff */
[----:B------:R-:W-:-:S05]  /*6200*/  FFMA R3, R30, R154, R3 ;  /* 0x0000009a1e037223 */ /* 0x000fca0000000003 */
[----:B------:R-:W-:-:S05]  /*6210*/  F2FP.BF16.F32.PACK_AB R3, RZ, R3 ;  /* 0x00000003ff03723e */ /* 0x000fca00000010ff */
[----:B------:R0:W-:Y:S01]  /*6220*/  @P4 STG.E.U16 desc[UR36][R8.64+0x10], R3 ;  /* 0x0000100308004986 */ /* 0x0001e2000c101524 */
[----:B------:R-:W-:Y:S05]  /*6230*/  @!P2 BRA `(.L_x_167) ;  /* 0x000000000004a947 */ /* 0x000fea0003800000 */
[----:B------:R0:W5:Y:S02]  /*6240*/  LDG.E.LTC128B.U16 R172, desc[UR36][R10.64+0x12] ;  /* 0x000012240aac7981 */ /* 0x000164000c1e1520 */
.L_x_167:
[----:B------:R-:W-:Y:S05]  /*6250*/  BSYNC B1 ;  /* 0x0000000000017941 */ /* 0x000fea0003800000 */
.L_x_166:
[----:B0----5:R-:W-:Y:S01]  /*6260*/  IMAD.U32 R8, R172, 0x10000, RZ ;  /* 0x00010000ac087824 */ /* 0x021fe200078e00ff */
[----:B------:R-:W-:Y:S01]  /*6270*/  ISETP.GT.AND P3, PT, R0, 0x10, P0 ;  /* 0x000000100000780c */ /* 0x000fe20000764270 */
[----:B------:R-:W-:Y:S02]  /*6280*/  BSSY B1, `(.L_x_168) ;  /* 0x0000009000017945 */ /* 0x000fe40003800000 */
[----:B------:R-:W-:-:S04]  /*6290*/  FMUL R8, R8, R155 ;  /* 0x0000009b08087220 */ /* 0x000fc80000400000 */
[----:B------:R-:W-:Y:S01]  /*62a0*/  FFMA R31, R31, R154, R8 ;  /* 0x0000009a1f1f7223 */ /* 0x000fe20000000008 */
[----:B------:R-:W-:-:S04]  /*62b0*/  IADD3 R8, P4, P5, R165, R158, R93 ;  /* 0x0000009ea5087210 */ /* 0x000fc80007d9e05d */
[----:B------:R-:W-:Y:S02]  /*62c0*/  F2FP.BF16.F32.PACK_AB R31, RZ, R31 ;  /* 0x0000001fff1f723e */ /* 0x000fe400000010ff */
[----:B------:R-:W-:-:S05]  /*62d0*/  IADD3.X R9, R167, R159, R95, P4, P5 ;  /* 0x0000009fa7097210 */ /* 0x000fca00027ea45f */
[----:B------:R0:W-:Y:S01]  /*62e0*/  @P2 STG.E.U16 desc[UR36][R8.64+0x12], R31 ;  /* 0x0000121f08002986 */ /* 0x0001e2000c101524 */
[----:B------:R-:W-:Y:S05]  /*62f0*/  @!P3 BRA `(.L_x_169) ;  /* 0x000000000004b947 */ /* 0x000fea0003800000 */
[----:B------:R0:W5:Y:S02]  /*6300*/  LDG.E.LTC128B.U16 R172, desc[UR36][R4.64+0x20] ;  /* 0x0000202404ac7981 */ /* 0x000164000c1e1520 */
.L_x_169:
[----:B------:R-:W-:Y:S05]  /*6310*/  BSYNC B1 ;  /* 0x0000000000017941 */ /* 0x000fea0003800000 */
.L_x_168:
        /* <DEDUP_REMOVED lines=9> */
.L_x_171:
[----:B------:R-:W-:Y:S05]  /*63b0*/  BSYNC B1 ;  /* 0x0000000000017941 */ /* 0x000fea0003800000 */
.L_x_170:
        /* <DEDUP_REMOVED lines=9> */
.L_x_173:
[----:B------:R-:W-:Y:S05]  /*6450*/  BSYNC B1 ;  /* 0x0000000000017941 */ /* 0x000fea0003800000 */
.L_x_172:
[----:B0----5:R-:W-:Y:S01]  /*6460*/  IMAD.U32 R12, R172, 0x10000, RZ ;  /* 0x00010000ac0c7824 */ /* 0x021fe200078e00ff */
        /* <DEDUP_REMOVED lines=8> */
.L_x_175:
[----:B------:R-:W-:Y:S05]  /*64f0*/  BSYNC B1 ;  /* 0x0000000000017941 */ /* 0x000fea0003800000 */
.L_x_174:
        /* <DEDUP_REMOVED lines=9> */
.L_x_177:
[----:B------:R-:W-:Y:S05]  /*6590*/  BSYNC B1 ;  /* 0x0000000000017941 */ /* 0x000fea0003800000 */
.L_x_176:
        /* <DEDUP_REMOVED lines=9> */
.L_x_179:
[----:B------:R-:W-:Y:S05]  /*6630*/  BSYNC B1 ;  /* 0x0000000000017941 */ /* 0x000fea0003800000 */
.L_x_178:
        /* <DEDUP_REMOVED lines=9> */
.L_x_181:
[----:B------:R-:W-:Y:S05]  /*66d0*/  BSYNC B1 ;  /* 0x0000000000017941 */ /* 0x000fea0003800000 */
.L_x_180:
        /* <DEDUP_REMOVED lines=9> */
.L_x_183:
[----:B------:R-:W-:Y:S05]  /*6770*/  BSYNC B1 ;  /* 0x0000000000017941 */ /* 0x000fea0003800000 */
.L_x_182:
[----:B-----5:R-:W-:Y:S01]  /*6780*/  SHF.L.U32 R12, R172, 0x10, RZ ;  /* 0x00000010ac0c7819 */ /* 0x020fe200000006ff */
[----:B------:R-:W-:Y:S01]  /*6790*/  BSSY B1, `(.L_x_184) ;  /* 0x0000008000017945 */ /* 0x000fe20003800000 */
[----:B------:R-:W-:-:S03]  /*67a0*/  ISETP.GT.AND P3, PT, R0, 0x20, P0 ;  /* 0x000000200000780c */ /* 0x000fc60000764270 */
[----:B------:R-:W-:-:S04]  /*67b0*/  FMUL R12, R12, R155 ;  /* 0x0000009b0c0c7220 */ /* 0x000fc80000400000 */
[----:B------:R-:W-:-:S05]  /*67c0*/  FFMA R12, R39, R154, R12 ;  /* 0x0000009a270c7223 */ /* 0x000fca000000000c */
[----:B------:R-:W-:-:S05]  /*67d0*/  F2FP.BF16.F32.PACK_AB R12, RZ, R12 ;  /* 0x0000000cff0c723e */ /* 0x000fca00000010ff */
[----:B------:R0:W-:Y:S01]  /*67e0*/  @P2 STG.E.U16 desc[UR36][R8.64+0x32], R12 ;  /* 0x0000320c08002986 */ /* 0x0001e2000c101524 */
[----:B------:R-:W-:Y:S05]  /*67f0*/  @!P3 BRA `(.L_x_185) ;  /* 0x000000000004b947 */ /* 0x000fea0003800000 */
[----:B------:R0:W5:Y:S02]  /*6800*/  LDG.E.LTC128B.U16 R172, desc[UR36][R4.64+0x40] ;  /* 0x0000402404ac7981 */ /* 0x000164000c1e1520 */
.L_x_185:
[----:B------:R-:W-:Y:S05]  /*6810*/  BSYNC B1 ;  /* 0x0000000000017941 */ /* 0x000fea0003800000 */
.L_x_184:
        /* <DEDUP_REMOVED lines=9> */
.L_x_187:
[----:B------:R-:W-:Y:S05]  /*68b0*/  BSYNC B1 ;  /* 0x0000000000017941 */ /* 0x000fea0003800000 */
.L_x_186:
        /* <DEDUP_REMOVED lines=9> */
.L_x_189:
[----:B------:R-:W-:Y:S05]  /*6950*/  BSYNC B1 ;  /* 0x0000000000017941 */ /* 0x000fea0003800000 */
.L_x_188:
        /* <DEDUP_REMOVED lines=9> */
.L_x_191:
[----:B------:R-:W-:Y:S05]  /*69f0*/  BSYNC B1 ;  /* 0x0000000000017941 */ /* 0x000fea0003800000 */
.L_x_190:
        /* <DEDUP_REMOVED lines=9> */
.L_x_193:
[----:B------:R-:W-:Y:S05]  /*6a90*/  BSYNC B1 ;  /* 0x0000000000017941 */ /* 0x000fea0003800000 */
.L_x_192:
        /* <DEDUP_REMOVED lines=9> */
.L_x_195:
[----:B------:R-:W-:Y:S05]  /*6b30*/  BSYNC B1 ;  /* 0x0000000000017941 */ /* 0x000fea0003800000 */
.L_x_194:
        /* <DEDUP_REMOVED lines=9> */
.L_x_197:
[----:B------:R-:W-:Y:S05]  /*6bd0*/  BSYNC B1 ;  /* 0x0000000000017941 */ /* 0x000fea0003800000 */
.L_x_196:
        /* <DEDUP_REMOVED lines=9> */
.L_x_199:
[----:B------:R-:W-:Y:S05]  /*6c70*/  BSYNC B1 ;  /* 0x0000000000017941 */ /* 0x000fea0003800000 */
.L_x_198:
        /* <DEDUP_REMOVED lines=9> */
.L_x_201:
[----:B------:R-:W-:Y:S05]  /*6d10*/  BSYNC B1 ;  /* 0x0000000000017941 */ /* 0x000fea0003800000 */
.L_x_200:
[----:B0----5:R-:W-:Y:S01]  /*6d20*/  SHF.L.U32 R12, R172, 0x10, RZ ;  /* 0x00000010ac0c7819 */ /* 0x021fe200000006ff */
        /* <DEDUP_REMOVED lines=8> */
.L_x_203:
[----:B------:R-:W-:Y:S05]  /*6db0*/  BSYNC B1 ;  /* 0x0000000000017941 */ /* 0x000fea0003800000 */
.L_x_202:
        /* <DEDUP_REMOVED lines=9> */
.L_x_205:
[----:B------:R-:W-:Y:S05]  /*6e50*/  BSYNC B1 ;  /* 0x0000000000017941 */ /* 0x000fea0003800000 */
.L_x_204:
        /* <DEDUP_REMOVED lines=9> */
.L_x_207:
[----:B------:R-:W-:Y:S05]  /*6ef0*/  BSYNC B1 ;  /* 0x0000000000017941 */ /* 0x000fea0003800000 */
.L_x_206:
        /* <DEDUP_REMOVED lines=9> */
.L_x_209:
[----:B------:R-:W-:Y:S05]  /*6f90*/  BSYNC B1 ;  /* 0x0000000000017941 */ /* 0x000fea0003800000 */
.L_x_208:
        /* <DEDUP_REMOVED lines=9> */
.L_x_211:
[----:B------:R-:W-:Y:S05]  /*7030*/  BSYNC B1 ;  /* 0x0000000000017941 */ /* 0x000fea0003800000 */
.L_x_210:
        /* <DEDUP_REMOVED lines=9> */
.L_x_213:
[----:B------:R-:W-:Y:S05]  /*70d0*/  BSYNC B1 ;  /* 0x0000000000017941 */ /* 0x000fea0003800000 */
.L_x_212:
        /* <DEDUP_REMOVED lines=9> */
.L_x_215:
[----:B------:R-:W-:Y:S05]  /*7170*/  BSYNC B1 ;  /* 0x0000000000017941 */ /* 0x000fea0003800000 */
.L_x_214:
        /* <DEDUP_REMOVED lines=9> */
.L_x_217:
[----:B------:R-:W-:Y:S05]  /*7210*/  BSYNC B1 ;  /* 0x0000000000017941 */ /* 0x000fea0003800000 */
.L_x_216:
        /* <DEDUP_REMOVED lines=9> */
.L_x_219:
[----:B------:R-:W-:Y:S05]  /*72b0*/  BSYNC B1 ;  /* 0x0000000000017941 */ /* 0x000fea0003800000 */
.L_x_218:
        /* <DEDUP_REMOVED lines=9> */
.L_x_221:
[----:B------:R-:W-:Y:S05]  /*7350*/  BSYNC B1 ;  /* 0x0000000000017941 */ /* 0x000fea0003800000 */
.L_x_220:
        /* <DEDUP_REMOVED lines=9> */
.L_x_223:
[----:B------:R-:W-:Y:S05]  /*73f0*/  BSYNC B1 ;  /* 0x0000000000017941 */ /* 0x000fea0003800000 */
.L_x_222:
        /* <DEDUP_REMOVED lines=9> */
.L_x_225:
[----:B------:R-:W-:Y:S05]  /*7490*/  BSYNC B1 ;  /* 0x0000000000017941 */ /* 0x000fea0003800000 */
.L_x_224:
        /* <DEDUP_REMOVED lines=9> */
.L_x_227:
[----:B------:R-:W-:Y:S05]  /*7530*/  BSYNC B1 ;  /* 0x0000000000017941 */ /* 0x000fea0003800000 */
.L_x_226:
        /* <DEDUP_REMOVED lines=9> */
.L_x_229:
[----:B------:R-:W-:Y:S05]  /*75d0*/  BSYNC B1 ;  /* 0x0000000000017941 */ /* 0x000fea0003800000 */
.L_x_228:
        /* <DEDUP_REMOVED lines=9> */
.L_x_231:
[----:B------:R-:W-:Y:S05]  /*7670*/  BSYNC B1 ;  /* 0x0000000000017941 */ /* 0x000fea0003800000 */
.L_x_230:
        /* <DEDUP_REMOVED lines=9> */
.L_x_233:
[----:B------:R-:W-:Y:S05]  /*7710*/  BSYNC B1 ;  /* 0x0000000000017941 */ /* 0x000fea0003800000 */
.L_x_232:
        /* <DEDUP_REMOVED lines=9> */
.L_x_235:
[----:B------:R-:W-:Y:S05]  /*77b0*/  BSYNC B1 ;  /* 0x0000000000017941 */ /* 0x000fea0003800000 */
.L_x_234:
        /* <DEDUP_REMOVED lines=9> */
.L_x_237:
[----:B------:R-:W-:Y:S05]  /*7850*/  BSYNC B1 ;  /* 0x0000000000017941 */ /* 0x000fea0003800000 */
.L_x_236:
        /* <DEDUP_REMOVED lines=9> */
.L_x_239:
[----:B------:R-:W-:Y:S05]  /*78f0*/  BSYNC B1 ;  /* 0x0000000000017941 */ /* 0x000fea0003800000 */
.L_x_238:
        /* <DEDUP_REMOVED lines=9> */
.L_x_241:
[----:B------:R-:W-:Y:S05]  /*7990*/  BSYNC B1 ;  /* 0x0000000000017941 */ /* 0x000fea0003800000 */
.L_x_240:
        /* <DEDUP_REMOVED lines=9> */
.L_x_243:
[----:B------:R-:W-:Y:S05]  /*7a30*/  BSYNC B1 ;  /* 0x0000000000017941 */ /* 0x000fea0003800000 */
.L_x_242:
        /* <DEDUP_REMOVED lines=9> */
.L_x_245:
[----:B------:R-:W-:Y:S05]  /*7ad0*/  BSYNC B1 ;  /* 0x0000000000017941 */ /* 0x000fea0003800000 */
.L_x_244:
        /* <DEDUP_REMOVED lines=9> */
.L_x_247:
[----:B------:R-:W-:Y:S05]  /*7b70*/  BSYNC B1 ;  /* 0x0000000000017941 */ /* 0x000fea0003800000 */
.L_x_246:
        /* <DEDUP_REMOVED lines=9> */
.L_x_249:
[----:B------:R-:W-:Y:S05]  /*7c10*/  BSYNC B1 ;  /* 0x0000000000017941 */ /* 0x000fea0003800000 */
.L_x_248:
        /* <DEDUP_REMOVED lines=9> */
.L_x_251:
[----:B------:R-:W-:Y:S05]  /*7cb0*/  BSYNC B1 ;  /* 0x0000000000017941 */ /* 0x000fea0003800000 */
.L_x_250:
        /* <DEDUP_REMOVED lines=9> */
.L_x_253:
[----:B------:R-:W-:Y:S05]  /*7d50*/  BSYNC B1 ;  /* 0x0000000000017941 */ /* 0x000fea0003800000 */
.L_x_252:
        /* <DEDUP_REMOVED lines=9> */
.L_x_255:
[----:B------:R-:W-:Y:S05]  /*7df0*/  BSYNC B1 ;  /* 0x0000000000017941 */ /* 0x000fea0003800000 */
.L_x_254:
        /* <DEDUP_REMOVED lines=9> */
.L_x_257:
[----:B------:R-:W-:Y:S05]  /*7e90*/  BSYNC B1 ;  /* 0x0000000000017941 */ /* 0x000fea0003800000 */
.L_x_256:
        /* <DEDUP_REMOVED lines=9> */
.L_x_259:
[----:B------:R-:W-:Y:S05]  /*7f30*/  BSYNC B1 ;  /* 0x0000000000017941 */ /* 0x000fea0003800000 */
.L_x_258:
        /* <DEDUP_REMOVED lines=9> */
.L_x_261:
[----:B------:R-:W-:Y:S05]  /*7fd0*/  BSYNC B1 ;  /* 0x0000000000017941 */ /* 0x000fea0003800000 */
.L_x_260:
        /* <DEDUP_REMOVED lines=9> */
.L_x_263:
[----:B------:R-:W-:Y:S05]  /*8070*/  BSYNC B1 ;  /* 0x0000000000017941 */ /* 0x000fea0003800000 */
.L_x_262:
        /* <DEDUP_REMOVED lines=9> */
.L_x_265:
[----:B------:R-:W-:Y:S05]  /*8110*/  BSYNC B1 ;  /* 0x0000000000017941 */ /* 0x000fea0003800000 */
.L_x_264:
        /* <DEDUP_REMOVED lines=9> */
.L_x_267:
[----:B------:R-:W-:Y:S05]  /*81b0*/  BSYNC B1 ;  /* 0x0000000000017941 */ /* 0x000fea0003800000 */
.L_x_266:
        /* <DEDUP_REMOVED lines=9> */
.L_x_269:
[----:B------:R-:W-:Y:S05]  /*8250*/  BSYNC B1 ;  /* 0x0000000000017941 */ /* 0x000fea0003800000 */
.L_x_268:
        /* <DEDUP_REMOVED lines=9> */
.L_x_271:
[----:B------:R-:W-:Y:S05]  /*82f0*/  BSYNC B1 ;  /* 0x0000000000017941 */ /* 0x000fea0003800000 */
.L_x_270:
        /* <DEDUP_REMOVED lines=9> */
.L_x_273:
[----:B------:R-:W-:Y:S05]  /*8390*/  BSYNC B1 ;  /* 0x0000000000017941 */ /* 0x000fea0003800000 */
.L_x_272:
        /* <DEDUP_REMOVED lines=9> */
.L_x_275:
[----:B------:R-:W-:Y:S05]  /*8430*/  BSYNC B1 ;  /* 0x0000000000017941 */ /* 0x000fea0003800000 */
.L_x_274:
[----:B012--5:R-:W-:Y:S01]  /*8440*/  IMAD.U32 R4, R172, 0x10000, RZ ;  /* 0x00010000ac047824 */ /* 0x027fe200078e00ff */
        /* <DEDUP_REMOVED lines=8> */
.L_x_277:
[----:B------:R-:W-:Y:S05]  /*84d0*/  BSYNC B1 ;  /* 0x0000000000017941 */ /* 0x000fea0003800000 */
.L_x_276:
[----:B0----5:R-:W-:Y:S01]  /*84e0*/  IMAD.U32 R4, R172, 0x10000, RZ ;  /* 0x00010000ac047824 */ /* 0x021fe200078e00ff */
[----:B------:R-:W-:Y:S01]  /*84f0*/  ISETP.GT.AND P1, PT, R0, 0x79, P1 ;  /* 0x000000790000780c */ /* 0x000fe20000f24270 */
[----:B------:R-:W-:Y:S01]  /*8500*/  @P2 IMAD.MOV.U32 R5, RZ, RZ, R9 ;  /* 0x000000ffff052224 */ /* 0x000fe200078e0009 */
[----:B------:R-:W-:Y:S01]  /*8510*/  BSSY B1, `(.L_x_278) ;  /* 0x0000008000017945 */ /* 0x000fe20003800000 */
[----:B------:R-:W-:Y:S01]  /*8520*/  FMUL R3, R4, R155 ;  /* 0x0000009b04037220 */ /* 0x000fe20000400000 */
[----:B------:R-:W-:-:S03]  /*8530*/  @P2 IMAD.MOV.U32 R4, RZ, RZ, R8 ;  /* 0x000000ffff042224 */ /* 0x000fc600078e0008 */
[----:B------:R-:W-:-:S05]  /*8540*/  FFMA R3, R86, R154, R3 ;  /* 0x0000009a56037223 */ /* 0x000fca0000000003 */
[----:B------:R-:W-:-:S05]  /*8550*/  F2FP.BF16.F32.PACK_AB R3, RZ, R3 ;  /* 0x00000003ff03723e */ /* 0x000fca00000010ff */
[----:B------:R0:W-:Y:S01]  /*8560*/  @P2 STG.E.U16 desc[UR36][R4.64+0xf0], R3 ;  /* 0x0000f00304002986 */ /* 0x0001e2000c101524 */
[----:B------:R-:W-:Y:S05]  /*8570*/  @!P1 BRA `(.L_x_279) ;  /* 0x0000000000049947 */ /* 0x000fea0003800000 */
[----:B------:R2:W5:Y:S02]  /*8580*/  LDG.E.LTC128B.U16 R172, desc[UR36][R10.64+0xf2] ;  /* 0x0000f2240aac7981 */ /* 0x000564000c1e1520 */
.L_x_279:
[----:B------:R-:W-:Y:S05]  /*8590*/  BSYNC B1 ;  /* 0x0000000000017941 */ /* 0x000fea0003800000 */
.L_x_278:
[----:B------:R-:W-:Y:S05]  /*85a0*/  @!P1 BRA `(.L_x_280) ;  /* 0x00000024004c9947 */ /* 0x000fea0003800000 */
[----:B-----5:R-:W-:-:S04]  /*85b0*/  IMAD.U32 R172, R172, 0x10000, RZ ;  /* 0x00010000acac7824 */ /* 0x020fc800078e00ff */
[----:B------:R-:W-:-:S04]  /*85c0*/  FMUL R172, R172, R155 ;  /* 0x0000009bacac7220 */ /* 0x000fc80000400000 */
[----:B------:R-:W-:-:S05]  /*85d0*/  FFMA R172, R87, R154, R172 ;  /* 0x0000009a57ac7223 */ /* 0x000fca00000000ac */
[----:B------:R-:W-:-:S05]  /*85e0*/  F2FP.BF16.F32.PACK_AB R172, RZ, R172 ;  /* 0x000000acffac723e */ /* 0x000fca00000010ff */
[----:B------:R0:W-:Y:S01]  /*85f0*/  STG.E.U16 desc[UR36][R8.64+0xf2], R172 ;  /* 0x0000f2ac08007986 */ /* 0x0001e2000c101524 */
[----:B------:R-:W-:Y:S05]  /*8600*/  BRA `(.L_x_280) ;  /* 0x0000002400347947 */ /* 0x000fea0003800000 */
.L_x_29:
[----:B------:R-:W-:Y:S01]  /*8610*/  ULDC.64 UR4, c[0x0][0x5c0] ;  /* 0x0001700000047ab9 */ /* 0x000fe20000000a00 */
[-C--:B------:R-:W-:Y:S01]  /*8620*/  FMUL R88, R88, R154.reuse ;  /* 0x0000009a58587220 */ /* 0x080fe20000400000 */
[----:B------:R-:W-:Y:S01]  /*8630*/  LEA R8, P0, R166, UR4, 0x1 ;  /* 0x00000004a6087c11 */ /* 0x000fe2000f8008ff */
[----:B------:R-:W-:Y:S01]  /*8640*/  IMAD.SHL.U32 R7, R4, 0x10, RZ ;  /* 0x0000001004077824 */ /* 0x000fe200078e00ff */
[----:B------:R-:W-:Y:S01]  /*8650*/  ISETP.GT.AND P2, PT, R0, 0x1, P3 ;  /* 0x000000010000780c */ /* 0x000fe20001f44270 */
[-C--:B------:R-:W-:Y:S01]  /*8660*/  FMUL R89, R89, R154.reuse ;  /* 0x0000009a59597220 */ /* 0x080fe20000400000 */
[----:B------:R-:W-:Y:S01]  /*8670*/  LEA.HI.X R9, R166, UR5, R169, 0x1, P0 ;  /* 0x00000005a6097c11 */ /* 0x000fe200080f0ca9 */
[-C--:B------:R-:W-:Y:S01]  /*8680*/  FMUL R90, R90, R154.reuse ;  /* 0x0000009a5a5a7220 */ /* 0x080fe20000400000 */
[----:B------:R-:W-:Y:S01]  /*8690*/  ISETP.GT.AND P0, PT, R3, 0x8, PT ;  /* 0x000000080300780c */ /* 0x000fe20003f04270 */
[----:B------:R-:W-:Y:S01]  /*86a0*/  FMUL R91, R91, R154 ;  /* 0x0000009a5b5b7220 */ /* 0x000fe20000400000 */
[----:B------:R-:W-:Y:S01]  /*86b0*/  F2FP.BF16.F32.PACK_AB R88, RZ, R88 ;  /* 0x00000058ff58723e */ /* 0x000fe200000010ff */
[-C--:B------:R-:W-:Y:S01]  /*86c0*/  FMUL R92, R92, R154.reuse ;  /* 0x0000009a5c5c7220 */ /* 0x080fe20000400000 */
[----:B------:R-:W-:Y:S01]  /*86d0*/  ISETP.GT.AND P4, PT, R0, RZ, P0 ;  /* 0x000000ff0000720c */ /* 0x000fe20000784270 */
[----:B------:R-:W-:Y:S01]  /*86e0*/  FMUL R93, R93, R154 ;  /* 0x0000009a5d5d7220 */ /* 0x000fe20000400000 */
[----:B------:R-:W-:Y:S01]  /*86f0*/  SHF.L.U64.HI R6, R4, 0x4, R5 ;  /* 0x0000000404067819 */ /* 0x000fe20000010205 */
[----:B------:R-:W-:Y:S01]  /*8700*/  @P1 STG.E.U16 desc[UR36][R8.64], R88 ;  /* 0x0000005808001986 */ /* 0x000fe2000c101524 */
[----:B------:R-:W-:Y:S01]  /*8710*/  IADD3 R10, P5, R7, R8, RZ ;  /* 0x00000008070a7210 */ /* 0x000fe20007fbe0ff */
[-C--:B------:R-:W-:Y:S01]  /*8720*/  FMUL R94, R94, R154.reuse ;  /* 0x0000009a5e5e7220 */ /* 0x080fe20000400000 */
[----:B------:R-:W-:Y:S01]  /*8730*/  ISETP.GT.AND P1, PT, R0, 0x1, P0 ;  /* 0x000000010000780c */ /* 0x000fe20000724270 */
[----:B------:R-:W-:Y:S01]  /*8740*/  FMUL R95, R95, R154 ;  /* 0x0000009a5f5f7220 */ /* 0x000fe20000400000 */
[----:B------:R-:W-:Y:S01]  /*8750*/  F2FP.BF16.F32.PACK_AB R89, RZ, R89 ;  /* 0x00000059ff59723e */ /* 0x000fe200000010ff */
[----:B------:R-:W-:Y:S01]  /*8760*/  IMAD.X R11, R6, 0x1, R9, P5 ;  /* 0x00000001060b7824 */ /* 0x000fe200028e0609 */
[----:B------:R-:W-:Y:S01]  /*8770*/  F2FP.BF16.F32.PACK_AB R90, RZ, R90 ;  /* 0x0000005aff5a723e */ /* 0x000fe200000010ff */
[-C--:B------:R-:W-:Y:S01]  /*8780*/  FMUL R96, R96, R154.reuse ;  /* 0x0000009a60607220 */ /* 0x080fe20000400000 */
[----:B------:R-:W-:Y:S01]  /*8790*/  F2FP.BF16.F32.PACK_AB R91, RZ, R91 ;  /* 0x0000005bff5b723e */ /* 0x000fe200000010ff */
[----:B------:R-:W-:Y:S01]  /*87a0*/  @P2 STG.E.U16 desc[UR36][R8.64+0x2], R89 ;  /* 0x0000025908002986 */ /* 0x000fe2000c101524 */
[C---:B------:R-:W-:Y:S01]  /*87b0*/  ISETP.GT.AND P5, PT, R0.reuse, 0x9, P3 ;  /* 0x000000090000780c */ /* 0x040fe20001fa4270 */
[-C--:B------:R-:W-:Y:S01]  /*87c0*/  FMUL R97, R97, R154.reuse ;  /* 0x0000009a61617220 */ /* 0x080fe20000400000 */
[C---:B------:R-:W-:Y:S01]  /*87d0*/  ISETP.GT.AND P2, PT, R0.reuse, 0x8, P0 ;  /* 0x000000080000780c */ /* 0x040fe20000744270 */
[----:B------:R-:W-:Y:S01]  /*87e0*/  @P4 STG.E.U16 desc[UR36][R10.64], R90 ;  /* 0x0000005a0a004986 */ /* 0x000fe2000c101524 */
[----:B------:R-:W-:Y:S01]  /*87f0*/  ISETP.GT.AND P4, PT, R0, 0x8, P3 ;  /* 0x000000080000780c */ /* 0x000fe20001f84270 */
[----:B------:R-:W-:Y:S01]  /*8800*/  FMUL R98, R98, R154 ;  /* 0x0000009a62627220 */ /* 0x000fe20000400000 */
[----:B------:R-:W-:Y:S01]  /*8810*/  F2FP.BF16.F32.PACK_AB R92, RZ, R92 ;  /* 0x0000005cff5c723e */ /* 0x000fe200000010ff */
[----:B------:R-:W-:Y:S01]  /*8820*/  @P1 STG.E.U16 desc[UR36][R10.64+0x2], R91 ;  /* 0x0000025b0a001986 */ /* 0x000fe2000c101524 */
[----:B------:R-:W-:Y:S01]  /*8830*/  ISETP.GT.AND P1, PT, R0, 0x9, P0 ;  /* 0x000000090000780c */ /* 0x000fe20000724270 */
[-C--:B------:R-:W-:Y:S01]  /*8840*/  FMUL R99, R99, R154.reuse ;  /* 0x0000009a63637220 */ /* 0x080fe20000400000 */
[----:B------:R-:W-:Y:S01]  /*8850*/  F2FP.BF16.F32.PACK_AB R93, RZ, R93 ;  /* 0x0000005dff5d723e */ /* 0x000fe200000010ff */
[----:B------:R-:W-:Y:S01]  /*8860*/  FMUL R100, R100, R154 ;  /* 0x0000009a64647220 */ /* 0x000fe20000400000 */
[----:B------:R-:W-:Y:S01]  /*8870*/  F2FP.BF16.F32.PACK_AB R94, RZ, R94 ;  /* 0x0000005eff5e723e */ /* 0x000fe200000010ff */
[-C--:B------:R-:W-:Y:S01]  /*8880*/  FMUL R101, R101, R154.reuse ;  /* 0x0000009a65657220 */ /* 0x080fe20000400000 */
[----:B------:R-:W-:Y:S01]  /*8890*/  F2FP.BF16.F32.PACK_AB R95, RZ, R95 ;  /* 0x0000005fff5f723e */ /* 0x000fe200000010ff */
[----:B------:R-:W-:Y:S01]  /*88a0*/  FMUL R102, R102, R154 ;  /* 0x0000009a66667220 */ /* 0x000fe20000400000 */
[----:B------:R-:W-:Y:S01]  /*88b0*/  F2FP.BF16.F32.PACK_AB R96, RZ, R96 ;  /* 0x00000060ff60723e */ /* 0x000fe200000010ff */
[----:B------:R-:W-:Y:S01]  /*88c0*/  @P4 STG.E.U16 desc[UR36][R8.64+0x10], R92 ;  /* 0x0000105c08004986 */ /* 0x000fe2000c101524 */
[C---:B------:R-:W-:Y:S01]  /*88d0*/  ISETP.GT.AND P4, PT, R0.reuse, 0x10, P3 ;  /* 0x000000100000780c */ /* 0x040fe20001f84270 */
[-C--:B------:R-:W-:Y:S01]  /*88e0*/  FMUL R103, R103, R154.reuse ;  /* 0x0000009a67677220 */ /* 0x080fe20000400000 */
[----:B------:R-:W-:Y:S01]  /*88f0*/  F2FP.BF16.F32.PACK_AB R97, RZ, R97 ;  /* 0x00000061ff61723e */ /* 0x000fe200000010ff */
[----:B------:R-:W-:Y:S01]  /*8900*/  @P5 STG.E.U16 desc[UR36][R8.64+0x12], R93 ;  /* 0x0000125d08005986 */ /* 0x000fe2000c101524 */
[----:B------:R-:W-:Y:S01]  /*8910*/  ISETP.GT.AND P5, PT, R0, 0x11, P0 ;  /* 0x000000110000780c */ /* 0x000fe200007a4270 */
        /* <DEDUP_REMOVED lines=74> */
[-C--:B------:R-:W-:Y:S01]  /*8dc0*/  FMUL R125, R125, R154.reuse ;  /* 0x0000009a7d7d7220 */ /* 0x080fe20000400000 */
[----:B------:R-:W-:Y:S01]  /*8dd0*/  F2FP.BF16.F32.PACK_AB R119, RZ, R119 ;  /* 0x00000077ff77723e */ /* 0x000fe200000010ff */
[----:B------:R-:W-:Y:S01]  /*8de0*/  FMUL R126, R126, R154 ;  /* 0x0000009a7e7e7220 */ /* 0x000fe20000400000 */
[----:B------:R-:W-:Y:S01]  /*8df0*/  F2FP.BF16.F32.PACK_AB R120, RZ, R120 ;  /* 0x00000078ff78723e */ /* 0x000fe200000010ff */
        /* <DEDUP_REMOVED lines=64> */
[----:B------:R-:W-:Y:S01]  /*9200*/  FMUL R145, R145, R154 ;  /* 0x0000009a91917220 */ /* 0x000fe20000400000 */
[----:B------:R-:W-:Y:S01]  /*9210*/  F2FP.BF16.F32.PACK_AB R139, RZ, R139 ;  /* 0x0000008bff8b723e */ /* 0x000fe200000010ff */
[----:B------:R-:W-:Y:S01]  /*9220*/  IMAD.SHL.U32 R21, R4, 0x100, RZ ;  /* 0x0000010004157824 */ /* 0x000fe200078e00ff */
[----:B------:R-:W-:Y:S01]  /*9230*/  F2FP.BF16.F32.PACK_AB R140, RZ, R140 ;  /* 0x0000008cff8c723e */ /* 0x000fe200000010ff */
[----:B------:R-:W-:Y:S01]  /*9240*/  @P1 STG.E.U16 desc[UR36][R8.64+0x90], R124 ;  /* 0x0000907c08001986 */ /* 0x000fe2000c101524 */
[----:B------:R-:W-:Y:S01]  /*9250*/  ISETP.GT.AND P1, PT, R0, 0x50, P3 ;  /* 0x000000500000780c */ /* 0x000fe20001f24270 */
[-C--:B------:R-:W-:Y:S01]  /*9260*/  FMUL R146, R146, R154.reuse ;  /* 0x0000009a92927220 */ /* 0x080fe20000400000 */
[----:B------:R-:W-:Y:S01]  /*9270*/  F2FP.BF16.F32.PACK_AB R141, RZ, R141 ;  /* 0x0000008dff8d723e */ /* 0x000fe200000010ff */
[----:B------:R-:W-:Y:S01]  /*9280*/  @P2 STG.E.U16 desc[UR36][R8.64+0x92], R125 ;  /* 0x0000927d08002986 */ /* 0x000fe2000c101524 */
[C---:B------:R-:W-:Y:S01]  /*9290*/  ISETP.GT.AND P2, PT, R0.reuse, 0x51, P3 ;  /* 0x000000510000780c */ /* 0x040fe20001f44270 */
[----:B------:R-:W-:Y:S01]  /*92a0*/  FMUL R147, R147, R154 ;  /* 0x0000009a93937220 */ /* 0x000fe20000400000 */
        /* <DEDUP_REMOVED lines=12> */
[----:B------:R-:W-:Y:S01]  /*9370*/  SHF.L.U64.HI R15, R4, 0x8, R5 ;  /* 0x00000008040f7819 */ /* 0x000fe20000010205 */
[----:B------:R-:W-:Y:S01]  /*9380*/  @P2 STG.E.U16 desc[UR36][R8.64+0xa2], R129 ;  /* 0x0000a28108002986 */ /* 0x000fe2000c101524 */
[C---:B------:R-:W-:Y:S01]  /*9390*/  ISETP.GT.AND P2, PT, R0.reuse, 0x59, P3 ;  /* 0x000000590000780c */ /* 0x040fe20001f44270 */
        /* <DEDUP_REMOVED lines=56> */
[----:B------:R-:W-:Y:S01]  /*9720*/  FMUL R39, R39, R154 ;  /* 0x0000009a27277220 */ /* 0x000fe20000400000 */
[----:B------:R-:W-:Y:S01]  /*9730*/  F2FP.BF16.F32.PACK_AB R33, RZ, R33 ;  /* 0x00000021ff21723e */ /* 0x000fe200000010ff */
[----:B------:R-:W-:Y:S01]  /*9740*/  @P2 STG.E.U16 desc[UR36][R10.64+0xd0], R142 ;  /* 0x0000d08e0a002986 */ /* 0x000fe2000c101524 */
[----:B------:R-:W-:Y:S01]  /*9750*/  F2FP.BF16.F32.PACK_AB R34, RZ, R34 ;  /* 0x00000022ff22723e */ /* 0x000fe200000010ff */
[-C--:B------:R-:W-:Y:S01]  /*9760*/  FMUL R40, R40, R154.reuse ;  /* 0x0000009a28287220 */ /* 0x080fe20000400000 */
[----:B------:R-:W-:Y:S01]  /*9770*/  F2FP.BF16.F32.PACK_AB R35, RZ, R35 ;  /* 0x00000023ff23723e */ /* 0x000fe200000010ff */
[----:B------:R-:W-:Y:S01]  /*9780*/  FMUL R41, R41, R154 ;  /* 0x0000009a29297220 */ /* 0x000fe20000400000 */
[----:B------:R-:W-:Y:S01]  /*9790*/  F2FP.BF16.F32.PACK_AB R36, RZ, R36 ;  /* 0x00000024ff24723e */ /* 0x000fe200000010ff */
[----:B------:R-:W-:Y:S01]  /*97a0*/  @P4 STG.E.U16 desc[UR36][R10.64+0xd2], R143 ;  /* 0x0000d28f0a004986 */ /* 0x000fe2000c101524 */
[----:B------:R-:W-:Y:S01]  /*97b0*/  ISETP.GT.AND P4, PT, R0, 0x71, P0 ;  /* 0x000000710000780c */ /* 0x000fe20000784270 */
[----:B------:R-:W-:Y:S01]  /*97c0*/  FMUL R42, R42, R154 ;  /* 0x0000009a2a2a7220 */ /* 0x000fe20000400000 */
[----:B------:R-:W-:Y:S01]  /*97d0*/  F2FP.BF16.F32.PACK_AB R37, RZ, R37 ;  /* 0x00000025ff25723e */ /* 0x000fe200000010ff */
[----:B------:R-:W-:Y:S01]  /*97e0*/  @P5 STG.E.U16 desc[UR36][R8.64+0xe0], R144 ;  /* 0x0000e09008005986 */ /* 0x000fe2000c101524 */
[----:B------:R-:W-:Y:S01]  /*97f0*/  ISETP.GT.AND P5, PT, R0, 0x70, P0 ;  /* 0x000000700000780c */ /* 0x000fe200007a4270 */
[----:B------:R-:W-:Y:S01]  /*9800*/  @P1 IMAD.MOV.U32 R5, RZ, RZ, R9 ;  /* 0x000000ffff051224 */ /* 0x000fe200078e0009 */
[----:B------:R-:W-:Y:S01]  /*9810*/  @P1 MOV R4, R8 ;  /* 0x0000000800041202 */ /* 0x000fe20000000f00 */
[----:B------:R-:W-:Y:S01]  /*9820*/  FMUL R43, R43, R154 ;  /* 0x0000009a2b2b7220 */ /* 0x000fe20000400000 */
[----:B------:R-:W-:Y:S01]  /*9830*/  F2FP.BF16.F32.PACK_AB R38, RZ, R38 ;  /* 0x00000026ff26723e */ /* 0x000fe200000010ff */
[----:B------:R-:W-:Y:S01]  /*9840*/  FMUL R44, R44, R154 ;  /* 0x0000009a2c2c7220 */ /* 0x000fe20000400000 */
[----:B------:R-:W-:Y:S01]  /*9850*/  F2FP.BF16.F32.PACK_AB R39, RZ, R39 ;  /* 0x00000027ff27723e */ /* 0x000fe200000010ff */
[----:B------:R0:W-:Y:S01]  /*9860*/  @P1 STG.E.U16 desc[UR36][R4.64+0xe2], R145 ;  /* 0x0000e29104001986 */ /* 0x0001e2000c101524 */
[----:B------:R-:W-:Y:S01]  /*9870*/  IADD3 R12, P1, P2, R7, R8, R21 ;  /* 0x00000008070c7210 */ /* 0x000fe20007a3e015 */
[----:B------:R-:W-:Y:S01]  /*9880*/  FMUL R45, R45, R154 ;  /* 0x0000009a2d2d7220 */ /* 0x000fe20000400000 */
[----:B------:R-:W-:Y:S01]  /*9890*/  F2FP.BF16.F32.PACK_AB R40, RZ, R40 ;  /* 0x00000028ff28723e */ /* 0x000fe200000010ff */
[-C--:B------:R-:W-:Y:S01]  /*98a0*/  FMUL R46, R46, R154.reuse ;  /* 0x0000009a2e2e7220 */ /* 0x080fe20000400000 */
[----:B------:R-:W-:Y:S01]  /*98b0*/  IADD3.X R13, R6, R9, R15, P1, P2 ;  /* 0x00000009060d7210 */ /* 0x000fe20000fe440f */
[-C--:B------:R-:W-:Y:S01]  /*98c0*/  FMUL R47, R47, R154.reuse ;  /* 0x0000009a2f2f7220 */ /* 0x080fe20000400000 */
[C---:B------:R-:W-:Y:S01]  /*98d0*/  ISETP.GT.AND P1, PT, R3.reuse, 0x80, PT ;  /* 0x000000800300780c */ /* 0x040fe20003f24270 */
[-C--:B------:R-:W-:Y:S01]  /*98e0*/  FMUL R48, R48, R154.reuse ;  /* 0x0000009a30307220 */ /* 0x080fe20000400000 */
[----:B------:R-:W-:Y:S01]  /*98f0*/  ISETP.GT.AND P2, PT, R3, 0x88, PT ;  /* 0x000000880300780c */ /* 0x000fe20003f44270 */
[----:B------:R-:W-:Y:S01]  /*9900*/  FMUL R49, R49, R154 ;  /* 0x0000009a31317220 */ /* 0x000fe20000400000 */
[----:B------:R-:W-:Y:S01]  /*9910*/  F2FP.BF16.F32.PACK_AB R41, RZ, R41 ;  /* 0x00000029ff29723e */ /* 0x000fe200000010ff */
[----:B0-----:R-:W-:Y:S01]  /*9920*/  @P5 IMAD.MOV.U32 R4, RZ, RZ, R10 ;  /* 0x000000ffff045224 */ /* 0x001fe200078e000a */
[----:B------:R-:W-:Y:S01]  /*9930*/  F2FP.BF16.F32.PACK_AB R42, RZ, R42 ;  /* 0x0000002aff2a723e */ /* 0x000fe200000010ff */
[----:B------:R-:W-:Y:S01]  /*9940*/  @P5 IMAD.MOV.U32 R5, RZ, RZ, R11 ;  /* 0x000000ffff055224 */ /* 0x000fe200078e000b */
[----:B------:R-:W-:Y:S01]  /*9950*/  F2FP.BF16.F32.PACK_AB R43, RZ, R43 ;  /* 0x0000002bff2b723e */ /* 0x000fe200000010ff */
[----:B------:R-:W-:Y:S01]  /*9960*/  FMUL R50, R50, R154 ;  /* 0x0000009a32327220 */ /* 0x000fe20000400000 */
[----:B------:R-:W-:Y:S01]  /*9970*/  F2FP.BF16.F32.PACK_AB R44, RZ, R44 ;  /* 0x0000002cff2c723e */ /* 0x000fe200000010ff */
[-C--:B------:R-:W-:Y:S01]  /*9980*/  FMUL R51, R51, R154.reuse ;  /* 0x0000009a33337220 */ /* 0x080fe20000400000 */
[----:B------:R0:W-:Y:S01]  /*9990*/  @P5 STG.E.U16 desc[UR36][R4.64+0xe0], R146 ;  /* 0x0000e09204005986 */ /* 0x0001e2000c101524 */
[----:B------:R-:W-:Y:S01]  /*99a0*/  ISETP.GT.AND P5, PT, R0, 0x78, P3 ;  /* 0x000000780000780c */ /* 0x000fe20001fa4270 */
[-C--:B------:R-:W-:Y:S01]  /*99b0*/  FMUL R52, R52, R154.reuse ;  /* 0x0000009a34347220 */ /* 0x080fe20000400000 */
[C---:B------:R-:W-:Y:S01]  /*99c0*/  ISETP.GT.AND P3, PT, R0.reuse, 0x79, P3 ;  /* 0x000000790000780c */ /* 0x040fe20001f64270 */
[----:B------:R-:W-:Y:S01]  /*99d0*/  @P4 STG.E.U16 desc[UR36][R10.64+0xe2], R147 ;  /* 0x0000e2930a004986 */ /* 0x000fe2000c101524 */
[C---:B------:R-:W-:Y:S01]  /*99e0*/  ISETP.GT.AND P4, PT, R0.reuse, 0x78, P0 ;  /* 0x000000780000780c */ /* 0x040fe20000784270 */
[-C--:B------:R-:W-:Y:S01]  /*99f0*/  FMUL R53, R53, R154.reuse ;  /* 0x0000009a35357220 */ /* 0x080fe20000400000 */
[----:B------:R-:W-:Y:S01]  /*9a00*/  ISETP.GT.AND P0, PT, R0, 0x79, P0 ;  /* 0x000000790000780c */ /* 0x000fe20000704270 */
[-C--:B------:R-:W-:Y:S01]  /*9a10*/  FMUL R54, R54, R154.reuse ;  /* 0x0000009a36367220 */ /* 0x080fe20000400000 */
[----:B------:R-:W-:Y:S01]  /*9a20*/  F2FP.BF16.F32.PACK_AB R45, RZ, R45 ;  /* 0x0000002dff2d723e */ /* 0x000fe200000010ff */
[----:B------:R-:W-:Y:S01]  /*9a30*/  FMUL R55, R55, R154 ;  /* 0x0000009a37377220 */ /* 0x000fe20000400000 */
[----:B------:R-:W-:Y:S01]  /*9a40*/  F2FP.BF16.F32.PACK_AB R46, RZ, R46 ;  /* 0x0000002eff2e723e */ /* 0x000fe200000010ff */
[----:B------:R-:W-:Y:S01]  /*9a50*/  FMUL R56, R56, R154 ;  /* 0x0000009a38387220 */ /* 0x000fe20000400000 */
[----:B------:R-:W-:Y:S01]  /*9a60*/  F2FP.BF16.F32.PACK_AB R47, RZ, R47 ;  /* 0x0000002fff2f723e */ /* 0x000fe200000010ff */
[----:B------:R-:W-:Y:S01]  /*9a70*/  @P5 STG.E.U16 desc[UR36][R8.64+0xf0], R148 ;  /* 0x0000f09408005986 */ /* 0x000fe2000c101524 */
[----:B0-----:R-:W-:Y:S01]  /*9a80*/  IADD3 R4, P5, R21, R8, RZ ;  /* 0x0000000815047210 */ /* 0x001fe20007fbe0ff */
[----:B------:R-:W-:Y:S01]  /*9a90*/  FMUL R57, R57, R154 ;  /* 0x0000009a39397220 */ /* 0x000fe20000400000 */
[----:B------:R-:W-:Y:S01]  /*9aa0*/  F2FP.BF16.F32.PACK_AB R48, RZ, R48 ;  /* 0x00000030ff30723e */ /* 0x000fe200000010ff */
[----:B------:R0:W-:Y:S01]  /*9ab0*/  @P3 STG.E.U16 desc[UR36][R8.64+0xf2], R149 ;  /* 0x0000f29508003986 */ /* 0x0001e2000c101524 */
[C---:B------:R-:W-:Y:S01]  /*9ac0*/  ISETP.GT.AND P3, PT, R0.reuse, RZ, P1 ;  /* 0x000000ff0000720c */ /* 0x040fe20000f64270 */
[----:B------:R-:W-:Y:S01]  /*9ad0*/  IMAD.X R5, R15, 0x1, R9, P5 ;  /* 0x000000010f057824 */ /* 0x000fe200028e0609 */
[C---:B------:R-:W-:Y:S01]  /*9ae0*/  ISETP.GT.AND P5, PT, R0.reuse, RZ, P2 ;  /* 0x000000ff0000720c */ /* 0x040fe200017a4270 */
        /* <DEDUP_REMOVED lines=14> */
[----:B------:R-:W-:Y:S01]  /*9bd0*/  @P4 STG.E.U16 desc[UR36][R4.64+0x2], R25 ;  /* 0x0000021904004986 */ /* 0x000fe2000c101524 */
[----:B------:R-:W-:Y:S01]  /*9be0*/  IADD3 R14, P4, R7, R4, RZ ;  /* 0x00000004070e7210 */ /* 0x000fe20007f9e0ff */
[--C-:B------:R-:W-:Y:S01]  /*9bf0*/  IMAD.X R9, R6, 0x1, R5.reuse, P3 ;  /* 0x0000000106097824 */ /* 0x100fe200018e0605 */
[----:B------:R-:W-:Y:S01]  /*9c00*/  ISETP.GT.AND P3, PT, R0, 0x9, P2 ;  /* 0x000000090000780c */ /* 0x000fe20001764270 */
[-C--:B------:R-:W-:Y:S01]  /*9c10*/  FMUL R62, R62, R154.reuse ;  /* 0x0000009a3e3e7220 */ /* 0x080fe20000400000 */
[----:B------:R-:W-:Y:S01]  /*9c20*/  F2FP.BF16.F32.PACK_AB R53, RZ, R53 ;  /* 0x00000035ff35723e */ /* 0x000fe200000010ff */
[----:B------:R-:W-:Y:S01]  /*9c30*/  IMAD.X R15, R6, 0x1, R5, P4 ;  /* 0x00000001060f7824 */ /* 0x000fe200020e0605 */
[----:B------:R-:W-:Y:S01]  /*9c40*/  ISETP.GT.AND P4, PT, R0, 0x8, P1 ;  /* 0x000000080000780c */ /* 0x000fe20000f84270 */
[----:B------:R-:W-:Y:S01]  /*9c50*/  FMUL R63, R63, R154 ;  /* 0x0000009a3f3f7220 */ /* 0x000fe20000400000 */
[----:B------:R-:W-:Y:S01]  /*9c60*/  F2FP.BF16.F32.PACK_AB R54, RZ, R54 ;  /* 0x00000036ff36723e */ /* 0x000fe200000010ff */
[-C--:B------:R-:W-:Y:S01]  /*9c70*/  FMUL R64, R64, R154.reuse ;  /* 0x0000009a40407220 */ /* 0x080fe20000400000 */
        /* <DEDUP_REMOVED lines=9> */
[----:B------:R-:W-:Y:S01]  /*9d10*/  @P4 STG.E.U16 desc[UR36][R4.64+0x10], R28 ;  /* 0x0000101c04004986 */ /* 0x000fe2000c101524 */
[----:B------:R-:W-:Y:S01]  /*9d20*/  ISETP.GT.AND P4, PT, R0, 0x10, P1 ;  /* 0x000000100000780c */ /* 0x000fe20000f84270 */
[-C--:B------:R-:W-:Y:S01]  /*9d30*/  FMUL R68, R68, R154.reuse ;  /* 0x0000009a44447220 */ /* 0x080fe20000400000 */
[----:B------:R-:W-:Y:S01]  /*9d40*/  F2FP.BF16.F32.PACK_AB R57, RZ, R57 ;  /* 0x00000039ff39723e */ /* 0x000fe200000010ff */
[-C--:B------:R-:W-:Y:S01]  /*9d50*/  FMUL R69, R69, R154.reuse ;  /* 0x0000009a45457220 */ /* 0x080fe20000400000 */
        /* <DEDUP_REMOVED lines=14> */
[----:B------:R-:W-:Y:S01]  /*9e40*/  FMUL R73, R73, R154 ;  /* 0x0000009a49497220 */ /* 0x000fe20000400000 */
[----:B------:R-:W-:Y:S01]  /*9e50*/  F2FP.BF16.F32.PACK_AB R61, RZ, R61 ;  /* 0x0000003dff3d723e */ /* 0x000fe200000010ff */
[----:B------:R-:W-:Y:S01]  /*9e60*/  @P5 STG.E.U16 desc[UR36][R4.64+0x22], R33 ;  /* 0x0000222104005986 */ /* 0x000fe2000c101524 */
[----:B------:R-:W-:Y:S01]  /*9e70*/  ISETP.GT.AND P5, PT, R0, 0x19, P1 ;  /* 0x000000190000780c */ /* 0x000fe20000fa4270 */
[--C-:B------:R-:W-:Y:S01]  /*9e80*/  @P0 IMAD.MOV.U32 R6, RZ, RZ, R12.reuse ;  /* 0x000000ffff060224 */ /* 0x100fe200078e000c */
[----:B------:R-:W-:Y:S01]  /*9e90*/  F2FP.BF16.F32.PACK_AB R62, RZ, R62 ;  /* 0x0000003eff3e723e */ /* 0x000fe200000010ff */
[--C-:B------:R-:W-:Y:S01]  /*9ea0*/  @P0 IMAD.MOV.U32 R7, RZ, RZ, R13.reuse ;  /* 0x000000ffff070224 */ /* 0x100fe200078e000d */
[----:B------:R-:W-:Y:S01]  /*9eb0*/  F2FP.BF16.F32.PACK_AB R63, RZ, R63 ;  /* 0x0000003fff3f723e */ /* 0x000fe200000010ff */
[----:B------:R-:W-:Y:S01]  /*9ec0*/  FMUL R74, R74, R154 ;  /* 0x0000009a4a4a7220 */ /* 0x000fe20000400000 */
[----:B------:R-:W-:Y:S01]  /*9ed0*/  F2FP.BF16.F32.PACK_AB R64, RZ, R64 ;  /* 0x00000040ff40723e */ /* 0x000fe200000010ff */
[-C--:B------:R-:W-:Y:S01]  /*9ee0*/  FMUL R75, R75, R154.reuse ;  /* 0x0000009a4b4b7220 */ /* 0x080fe20000400000 */
[----:B------:R0:W-:Y:S01]  /*9ef0*/  @P0 STG.E.U16 desc[UR36][R6.64+0x20], R34 ;  /* 0x0000202206000986 */ /* 0x0001e2000c101524 */
        /* <DEDUP_REMOVED lines=9> */
[----:B------:R-:W-:Y:S01]  /*9f90*/  FMUL R80, R80, R154 ;  /* 0x0000009a50507220 */ /* 0x000fe20000400000 */
[----:B------:R-:W-:Y:S01]  /*9fa0*/  F2FP.BF16.F32.PACK_AB R69, RZ, R69 ;  /* 0x00000045ff45723e */ /* 0x000fe200000010ff */
[--C-:B0-----:R-:W-:Y:S01]  /*9fb0*/  @P3 IMAD.MOV.U32 R7, RZ, RZ, R13.reuse ;  /* 0x000000ffff073224 */ /* 0x101fe200078e000d */
[----:B------:R-:W-:Y:S01]  /*9fc0*/  @P3 MOV R6, R12 ;  /* 0x0000000c00063202 */ /* 0x000fe20000000f00 */
[----:B------:R-:W-:Y:S01]  /*9fd0*/  FMUL R81, R81, R154 ;  /* 0x0000009a51517220 */ /* 0x000fe20000400000 */
[----:B------:R-:W-:Y:S01]  /*9fe0*/  F2FP.BF16.F32.PACK_AB R70, RZ, R70 ;  /* 0x00000046ff46723e */ /* 0x000fe200000010ff */
[-C--:B------:R-:W-:Y:S01]  /*9ff0*/  FMUL R82, R82, R154.reuse ;  /* 0x0000009a52527220 */ /* 0x080fe20000400000 */
[----:B------:R-:W-:Y:S01]  /*a000*/  F2FP.BF16.F32.PACK_AB R71, RZ, R71 ;  /* 0x00000047ff47723e */ /* 0x000fe200000010ff */
[----:B------:R0:W-:Y:S01]  /*a010*/  @P3 STG.E.U16 desc[UR36][R6.64+0x22], R35 ;  /* 0x0000222306003986 */ /* 0x0001e2000c101524 */
        /* <DEDUP_REMOVED lines=11> */
[----:B0-----:R-:W-:Y:S01]  /*a0d0*/  @P0 IMAD.MOV.U32 R6, RZ, RZ, R12 ;  /* 0x000000ffff060224 */ /* 0x001fe200078e000c */
[----:B------:R-:W-:Y:S01]  /*a0e0*/  F2FP.BF16.F32.PACK_AB R75, RZ, R75 ;  /* 0x0000004bff4b723e */ /* 0x000fe200000010ff */
[----:B------:R-:W-:Y:S01]  /*a0f0*/  @P0 IMAD.MOV.U32 R7, RZ, RZ, R13 ;  /* 0x000000ffff070224 */ /* 0x000fe200078e000d */
[----:B------:R-:W-:Y:S01]  /*a100*/  F2FP.BF16.F32.PACK_AB R76, RZ, R76 ;  /* 0x0000004cff4c723e */ /* 0x000fe200000010ff */
[-C--:B------:R-:W-:Y:S01]  /*a110*/  FMUL R86, R86, R154.reuse ;  /* 0x0000009a56567220 */ /* 0x080fe20000400000 */
[----:B------:R-:W-:Y:S01]  /*a120*/  F2FP.BF16.F32.PACK_AB R77, RZ, R77 ;  /* 0x0000004dff4d723e */ /* 0x000fe200000010ff */
[----:B------:R-:W-:Y:S01]  /*a130*/  FMUL R87, R87, R154 ;  /* 0x0000009a57577220 */ /* 0x000fe20000400000 */
[----:B------:R0:W-:Y:S01]  /*a140*/  @P0 STG.E.U16 desc[UR36][R6.64+0x30], R38 ;  /* 0x0000302606000986 */ /* 0x0001e2000c101524 */
[----:B------:R-:W-:-:S02]  /*a150*/  ISETP.GT.AND P0, PT, R0, 0x20, P2 ;  /* 0x000000200000780c */ /* 0x000fc40001704270 */
[----:B------:R-:W-:Y:S02]  /*a160*/  F2FP.BF16.F32.PACK_AB R78, RZ, R78 ;  /* 0x0000004eff4e723e */ /* 0x000fe400000010ff */
[----:B------:R-:W-:Y:S02]  /*a170*/  F2FP.BF16.F32.PACK_AB R79, RZ, R79 ;  /* 0x0000004fff4f723e */ /* 0x000fe400000010ff */
[----:B------:R-:W-:Y:S02]  /*a180*/  F2FP.BF16.F32.PACK_AB R80, RZ, R80 ;  /* 0x00000050ff50723e */ /* 0x000fe400000010ff */
[----:B------:R-:W-:Y:S02]  /*a190*/  F2FP.BF16.F32.PACK_AB R81, RZ, R81 ;  /* 0x00000051ff51723e */ /* 0x000fe400000010ff */
[----:B------:R-:W-:Y:S01]  /*a1a0*/  F2FP.BF16.F32.PACK_AB R82, RZ, R82 ;  /* 0x00000052ff52723e */ /* 0x000fe200000010ff */
[----:B0-----:R-:W-:Y:S01]  /*a1b0*/  @P3 IMAD.MOV.U32 R6, RZ, RZ, R12 ;  /* 0x000000ffff063224 */ /* 0x001fe200078e000c */
[----:B------:R-:W-:Y:S01]  /*a1c0*/  F2FP.BF16.F32.PACK_AB R83, RZ, R83 ;  /* 0x00000053ff53723e */ /* 0x000fe200000010ff */
[----:B------:R-:W-:Y:S01]  /*a1d0*/  @P3 IMAD.MOV.U32 R7, RZ, RZ, R13 ;  /* 0x000000ffff073224 */ /* 0x000fe200078e000d */
[----:B------:R-:W-:-:S02]  /*a1e0*/  F2FP.BF16.F32.PACK_AB R84, RZ, R84 ;  /* 0x00000054ff54723e */ /* 0x000fc400000010ff */
[----:B------:R-:W-:Y:S02]  /*a1f0*/  F2FP.BF16.F32.PACK_AB R85, RZ, R85 ;  /* 0x00000055ff55723e */ /* 0x000fe400000010ff */
[----:B------:R0:W-:Y:S01]  /*a200*/  @P3 STG.E.U16 desc[UR36][R6.64+0x32], R39 ;  /* 0x0000322706003986 */ /* 0x0001e2000c101524 */
[C---:B------:R-:W-:Y:S02]  /*a210*/  ISETP.GT.AND P3, PT, R0.reuse, 0x21, P2 ;  /* 0x000000210000780c */ /* 0x040fe40001764270 */
[----:B------:R-:W-:Y:S01]  /*a220*/  F2FP.BF16.F32.PACK_AB R86, RZ, R86 ;  /* 0x00000056ff56723e */ /* 0x000fe200000010ff */
[----:B------:R-:W-:Y:S01]  /*a230*/  @P4 STG.E.U16 desc[UR36][R4.64+0x40], R40 ;  /* 0x0000402804004986 */ /* 0x000fe2000c101524 */
[C---:B------:R-:W-:Y:S02]  /*a240*/  ISETP.GT.AND P4, PT, R0.reuse, 0x28, P1 ;  /* 0x000000280000780c */ /* 0x040fe40000f84270 */
[----:B------:R-:W-:Y:S01]  /*a250*/  F2FP.BF16.F32.PACK_AB R87, RZ, R87 ;  /* 0x00000057ff57723e */ /* 0x000fe200000010ff */
[----:B------:R-:W-:Y:S01]  /*a260*/  @P5 STG.E.U16 desc[UR36][R4.64+0x42], R41 ;  /* 0x0000422904005986 */ /* 0x000fe2000c101524 */
[----:B------:R-:W-:Y:S01]  /*a270*/  ISETP.GT.AND P5, PT, R0, 0x29, P1 ;  /* 0x000000290000780c */ /* 0x000fe20000fa4270 */
[----:B0-----:R-:W-:-:S02]  /*a280*/  @P0 IMAD.MOV.U32 R6, RZ, RZ, R12 ;  /* 0x000000ffff060224 */ /* 0x001fc400078e000c */
[----:B------:R-:W-:-:S05]  /*a290*/  @P0 IMAD.MOV.U32 R7, RZ, RZ, R13 ;  /* 0x000000ffff070224 */ /* 0x000fca00078e000d */
[----:B------:R0:W-:Y:S01]  /*a2a0*/  @P0 STG.E.U16 desc[UR36][R6.64+0x40], R42 ;  /* 0x0000402a06000986 */ /* 0x0001e2000c101524 */
[----:B------:R-:W-:Y:S01]  /*a2b0*/  ISETP.GT.AND P0, PT, R0, 0x28, P2 ;  /* 0x000000280000780c */ /* 0x000fe20001704270 */
[----:B0-----:R-:W-:Y:S01]  /*a2c0*/  @P3 IMAD.MOV.U32 R6, RZ, RZ, R12 ;  /* 0x000000ffff063224 */ /* 0x001fe200078e000c */
[----:B------:R-:W-:-:S05]  /*a2d0*/  @P3 MOV R7, R13 ;  /* 0x0000000d00073202 */ /* 0x000fca0000000f00 */
[----:B------:R0:W-:Y:S01]  /*a2e0*/  @P3 STG.E.U16 desc[UR36][R6.64+0x42], R43 ;  /* 0x0000422b06003986 */ /* 0x0001e2000c101524 */
[----:B------:R-:W-:-:S03]  /*a2f0*/  ISETP.GT.AND P3, PT, R0, 0x29, P2 ;  /* 0x000000290000780c */ /* 0x000fc60001764270 */
[----:B------:R-:W-:Y:S01]  /*a300*/  @P4 STG.E.U16 desc[UR36][R4.64+0x50], R44 ;  /* 0x0000502c04004986 */ /* 0x000fe2000c101524 */
[----:B------:R-:W-:-:S03]  /*a310*/  ISETP.GT.AND P4, PT, R0, 0x30, P1 ;  /* 0x000000300000780c */ /* 0x000fc60000f84270 */
[----:B------:R-:W-:Y:S01]  /*a320*/  @P5 STG.E.U16 desc[UR36][R4.64+0x52], R45 ;  /* 0x0000522d04005986 */ /* 0x000fe2000c101524 */
[----:B------:R-:W-:Y:S01]  /*a330*/  ISETP.GT.AND P5, PT, R0, 0x31, P1 ;  /* 0x000000310000780c */ /* 0x000fe20000fa4270 */
[----:B0-----:R-:W-:Y:S02]  /*a340*/  @P0 IMAD.MOV.U32 R6, RZ, RZ, R12 ;  /* 0x000000ffff060224 */ /* 0x001fe400078e000c */
[----:B------:R-:W-:-:S05]  /*a350*/  @P0 IMAD.MOV.U32 R7, RZ, RZ, R13 ;  /* 0x000000ffff070224 */ /* 0x000fca00078e000d */
[----:B------:R0:W-:Y:S01]  /*a360*/  @P0 STG.E.U16 desc[UR36][R6.64+0x50], R46 ;  /* 0x0000502e06000986 */ /* 0x0001e2000c101524 */
[----:B------:R-:W-:Y:S01]  /*a370*/  ISETP.GT.AND P0, PT, R0, 0x30, P2 ;  /* 0x000000300000780c */ /* 0x000fe20001704270 */
[----:B0-----:R-:W-:Y:S02]  /*a380*/  @P3 IMAD.MOV.U32 R6, RZ, RZ, R12 ;  /* 0x000000ffff063224 */ /* 0x001fe400078e000c */
[----:B------:R-:W-:-:S05]  /*a390*/  @P3 IMAD.MOV.U32 R7, RZ, RZ, R13 ;  /* 0x000000ffff073224 */ /* 0x000fca00078e000d */
        /* <DEDUP_REMOVED lines=17> */
[----:B------:R-:W-:Y:S02]  /*a4b0*/  ISETP.GT.AND P5, PT, R0, 0x41, P1 ;  /* 0x000000410000780c */ /* 0x000fe40000fa4270 */
[----:B0-----:R-:W-:Y:S01]  /*a4c0*/  @P0 MOV R6, R12 ;  /* 0x0000000c00060202 */ /* 0x001fe20000000f00 */
        /* <DEDUP_REMOVED lines=23> */
[----:B0-----:R-:W-:Y:S01]  /*a640*/  @P0 IMAD.MOV.U32 R6, RZ, RZ, R12 ;  /* 0x000000ffff060224 */ /* 0x001fe200078e000c */
[----:B------:R-:W-:-:S05]  /*a650*/  @P0 MOV R7, R13 ;  /* 0x0000000d00070202 */ /* 0x000fca0000000f00 */
        /* <DEDUP_REMOVED lines=25> */
[----:B------:R-:W-:Y:S02]  /*a7f0*/  ISETP.GT.AND P0, PT, R0, 0x60, P2 ;  /* 0x000000600000780c */ /* 0x000fe40001704270 */
[----:B0-----:R-:W-:Y:S01]  /*a800*/  @P3 MOV R6, R12 ;  /* 0x0000000c00063202 */ /* 0x001fe20000000f00 */
        /* <DEDUP_REMOVED lines=23> */
[----:B0-----:R-:W-:Y:S01]  /*a980*/  @P3 IMAD.MOV.U32 R6, RZ, RZ, R12 ;  /* 0x000000ffff063224 */ /* 0x001fe200078e000c */
[----:B------:R-:W-:-:S05]  /*a990*/  @P3 MOV R7, R13 ;  /* 0x0000000d00073202 */ /* 0x000fca0000000f00 */
[----:B------:R0:W-:Y:S01]  /*a9a0*/  @P3 STG.E.U16 desc[UR36][R6.64+0xd2], R79 ;  /* 0x0000d24f06003986 */ /* 0x0001e2000c101524 */
[C---:B------:R-:W-:Y:S02]  /*a9b0*/  ISETP.GT.AND P3, PT, R0.reuse, 0x78, P1 ;  /* 0x000000780000780c */ /* 0x040fe40000f64270 */
[C---:B------:R-:W-:Y:S01]  /*a9c0*/  ISETP.GT.AND P1, PT, R0.reuse, 0x79, P1 ;  /* 0x000000790000780c */ /* 0x040fe20000f24270 */
[----:B------:R-:W-:Y:S01]  /*a9d0*/  @P4 STG.E.U16 desc[UR36][R4.64+0xe0], R80 ;  /* 0x0000e05004004986 */ /* 0x000fe2000c101524 */
[----:B------:R-:W-:-:S03]  /*a9e0*/  ISETP.GT.AND P4, PT, R0, 0x71, P2 ;  /* 0x000000710000780c */ /* 0x000fc60001784270 */
[----:B------:R-:W-:Y:S01]  /*a9f0*/  @P5 STG.E.U16 desc[UR36][R4.64+0xe2], R81 ;  /* 0x0000e25104005986 */ /* 0x000fe2000c101524 */
[C---:B------:R-:W-:Y:S02]  /*aa00*/  ISETP.GT.AND P5, PT, R0.reuse, 0x78, P2 ;  /* 0x000000780000780c */ /* 0x040fe400017a4270 */
[----:B------:R-:W-:Y:S01]  /*aa10*/  ISETP.GT.AND P2, PT, R0, 0x79, P2 ;  /* 0x000000790000780c */ /* 0x000fe20001744270 */
[----:B0-----:R-:W-:Y:S02]  /*aa20*/  @P0 IMAD.MOV.U32 R6, RZ, RZ, R12 ;  /* 0x000000ffff060224 */ /* 0x001fe400078e000c */
[----:B------:R-:W-:-:S05]  /*aa30*/  @P0 IMAD.MOV.U32 R7, RZ, RZ, R13 ;  /* 0x000000ffff070224 */ /* 0x000fca00078e000d */
[----:B------:R0:W-:Y:S02]  /*aa40*/  @P0 STG.E.U16 desc[UR36][R6.64+0xe0], R82 ;  /* 0x0000e05206000986 */ /* 0x0001e4000c101524 */
[----:B0-----:R-:W-:Y:S02]  /*aa50*/  @P4 IMAD.MOV.U32 R6, RZ, RZ, R12 ;  /* 0x000000ffff064224 */ /* 0x001fe400078e000c */
[----:B------:R-:W-:-:S05]  /*aa60*/  @P4 IMAD.MOV.U32 R7, RZ, RZ, R13 ;  /* 0x000000ffff074224 */ /* 0x000fca00078e000d */
[----:B------:R-:W-:Y:S04]  /*aa70*/  @P4 STG.E.U16 desc[UR36][R6.64+0xe2], R83 ;  /* 0x0000e25306004986 */ /* 0x000fe8000c101524 */
[----:B------:R-:W-:Y:S04]  /*aa80*/  @P3 STG.E.U16 desc[UR36][R4.64+0xf0], R84 ;  /* 0x0000f05404003986 */ /* 0x000fe8000c101524 */
[----:B------:R0:W-:Y:S02]  /*aa90*/  @P1 STG.E.U16 desc[UR36][R4.64+0xf2], R85 ;  /* 0x0000f25504001986 */ /* 0x0001e4000c101524 */
[----:B0-----:R-:W-:-:S02]  /*aaa0*/  @P5 IMAD.MOV.U32 R4, RZ, RZ, R12 ;  /* 0x000000ffff045224 */ /* 0x001fc400078e000c */
[----:B------:R-:W-:-:S05]  /*aab0*/  @P5 IMAD.MOV.U32 R5, RZ, RZ, R13 ;  /* 0x000000ffff055224 */ /* 0x000fca00078e000d */
[----:B------:R0:W-:Y:S04]  /*aac0*/  @P5 STG.E.U16 desc[UR36][R4.64+0xf0], R86 ;  /* 0x0000f05604005986 */ /* 0x0001e8000c101524 */
[----:B------:R0:W-:Y:S02]  /*aad0*/  @P2 STG.E.U16 desc[UR36][R12.64+0xf2], R87 ;  /* 0x0000f2570c002986 */ /* 0x0001e4000c101524 */
.L_x_280:
[----:B------:R-:W-:Y:S05]  /*aae0*/  BSYNC B0 ;  /* 0x0000000000007941 */ /* 0x000fea0003800000 */
.L_x_28:
[----:B------:R-:W-:Y:S01]  /*aaf0*/  ULDC UR4, c[0x0][0xc] ;  /* 0x0000030000047ab9 */ /* 0x000fe20000000800 */
[----:B------:R-:W-:Y:S01]  /*ab00*/  ULDC UR5, c[0x0][0x10] ;  /* 0x0000040000057ab9 */ /* 0x000fe20000000800 */
[----:B0-----:R-:W0:Y:S01]  /*ab10*/  LDC R3, c[0x0][0x14] ;  /* 0x00000500ff037b82 */ /* 0x001e220000000800 */
[----:B------:R-:W-:Y:S01]  /*ab20*/  UIMAD.WIDE.U32 UR4, UR4, UR5, URZ ;  /* 0x00000005040472a5 */ /* 0x000fe2000f8e003f */
[----:B------:R-:W-:Y:S01]  /*ab30*/  PRMT R0, RZ, 0x7610, R0 ;  /* 0x00007610ff007816 */ /* 0x000fe20000000000 */
[----:B------:R-:W-:Y:S01]  /*ab40*/  IMAD.MOV.U32 R153, RZ, RZ, -0x1 ;  /* 0xffffffffff997424 */ /* 0x000fe200078e00ff */
[----:B------:R-:W-:-:S03]  /*ab50*/  MOV R23, 0xffffffff ;  /* 0xffffffff00177802 */ /* 0x000fc60000000f00 */
[----:B0-----:R-:W-:-:S04]  /*ab60*/  IMAD.WIDE.U32 R16, R3, UR4, R16 ;  /* 0x0000000403107c25 */ /* 0x001fc8000f8e0010 */
[----:B------:R-:W-:Y:S01]  /*ab70*/  IMAD R3, R3, UR5, RZ ;  /* 0x0000000503037c24 */ /* 0x000fe2000f8e02ff */
[----:B------:R-:W-:Y:S02]  /*ab80*/  ULDC.64 UR4, c[0x0][0x650] ;  /* 0x0001940000047ab9 */ /* 0x000fe40000000a00 */
[----:B------:R-:W-:Y:S01]  /*ab90*/  ISETP.GE.U32.AND P0, PT, R16, UR4, PT ;  /* 0x0000000410007c0c */ /* 0x000fe2000bf06070 */
[----:B------:R-:W-:-:S05]  /*aba0*/  IMAD.IADD R17, R17, 0x1, R3 ;  /* 0x0000000111117824 */ /* 0x000fca00078e0203 */
[----:B------:R-:W-:-:S13]  /*abb0*/  ISETP.GE.U32.AND.EX P0, PT, R17, UR5, PT, P0 ;  /* 0x0000000511007c0c */ /* 0x000fda000bf06100 */
[----:B------:R-:W-:Y:S05]  /*abc0*/  @P0 BRA `(.L_x_281) ;  /* 0x0000000400640947 */ /* 0x000fea0003800000 */
[----:B------:R-:W0:Y:S01]  /*abd0*/  S2R R12, SR_CTAID.X ;  /* 0x00000000000c7919 */ /* 0x000e220000002500 */
[----:B-12---:R-:W1:Y:S01]  /*abe0*/  LDC.64 R10, c[0x0][0x628] ;  /* 0x00018a00ff0a7b82 */ /* 0x006e620000000a00 */
[----:B------:R-:W-:Y:S01]  /*abf0*/  ULDC UR4, c[0x0][0x150] ;  /* 0x0000540000047ab9 */ /* 0x000fe20000000800 */
[----:B------:R-:W-:Y:S01]  /*ac00*/  IMAD.MOV.U32 R8, RZ, RZ, R16 ;  /* 0x000000ffff087224 */ /* 0x000fe200078e0010 */
[----:B------:R-:W2:Y:S01]  /*ac10*/  S2R R24, SR_CTAID.Y ;  /* 0x0000000000187919 */ /* 0x000ea20000002600 */
[----:B------:R-:W-:-:S04]  /*ac20*/  IMAD.MOV.U32 R9, RZ, RZ, R17 ;  /* 0x000000ffff097224 */ /* 0x000fc800078e0011 */
[----:B------:R-:W2:Y:S08]  /*ac30*/  LDC R21, c[0x0][0x144] ;  /* 0x00005100ff157b82 */ /* 0x000eb00000000800 */
[----:B------:R-:W2:Y:S08]  /*ac40*/  LDC R0, c[0x0][0x630] ;  /* 0x00018c00ff007b82 */ /* 0x000eb00000000800 */
[----:B------:R-:W2:Y:S01]  /*ac50*/  LDC.64 R14, c[0x0][0x620] ;  /* 0x00018800ff0e7b82 */ /* 0x000ea20000000a00 */
[----:B-1----:R-:W-:-:S04]  /*ac60*/  ISETP.NE.U32.AND P0, PT, R10, RZ, PT ;  /* 0x000000ff0a00720c */ /* 0x002fc80003f05070 */
[----:B------:R-:W-:Y:S02]  /*ac70*/  ISETP.NE.AND.EX P0, PT, R11, RZ, PT, P0 ;  /* 0x000000ff0b00720c */ /* 0x000fe40003f05300 */
[----:B0-----:R-:W-:-:S05]  /*ac80*/  I2FP.F32.U32 R3, R12 ;  /* 0x0000000c00037245 */ /* 0x001fca0000201000 */
[----:B------:R-:W-:-:S04]  /*ac90*/  FMUL R3, R3, UR4 ;  /* 0x0000000403037c20 */ /* 0x000fc80008400000 */
[----:B------:R0:W1:Y:S02]  /*aca0*/  F2I.U32.TRUNC.NTZ R20, R3 ;  /* 0x0000000300147305 */ /* 0x000064000020f000 */
[----:B------:R-:W-:Y:S05]  /*acb0*/  @!P0 BRA `(.L_x_282) ;  /* 0x0000000000288947 */ /* 0x000fea0003800000 */
[----:B0-----:R-:W0:Y:S02]  /*acc0*/  LDC R3, c[0x0][0x634] ;  /* 0x00018d00ff037b82 */ /* 0x001e240000000800 */
        /* <DEDUP_REMOVED lines=9> */
.L_x_282:
[----:B------:R-:W3:Y:S01]  /*ad60*/  LDC.64 R28, c[0x0][0x640] ;  /* 0x00019000ff1c7b82 */ /* 0x000ee20000000a00 */
[-CC-:B--2---:R-:W-:Y:S01]  /*ad70*/  SHF.R.U64 R23, R8, R0.reuse, R9.reuse ;  /* 0x0000000008177219 */ /* 0x184fe20000001209 */
[----:B-1----:R-:W-:Y:S01]  /*ad80*/  IMAD.MOV R20, RZ, RZ, -R20 ;  /* 0x000000ffff147224 */ /* 0x002fe200078e0a14 */
[----:B------:R-:W-:Y:S01]  /*ad90*/  SHF.R.U32.HI R0, RZ, R0, R9 ;  /* 0x00000000ff007219 */ /* 0x000fe20000011609 */
[----:B------:R-:W-:Y:S01]  /*ada0*/  ULDC UR4, c[0x0][0x154] ;  /* 0x0000550000047ab9 */ /* 0x000fe20000000800 */
[----:B0-----:R-:W-:Y:S01]  /*adb0*/  IADD3 R3, P0, RZ, -R23, RZ ;  /* 0x80000017ff037210 */ /* 0x001fe20007f1e0ff */
[----:B------:R-:W-:Y:S02]  /*adc0*/  IMAD R21, R21, R20, R12 ;  /* 0x0000001415157224 */ /* 0x000fe400078e020c */
[----:B------:R-:W0:Y:S01]  /*add0*/  LDC R6, c[0x0][0x618] ;  /* 0x00018600ff067b82 */ /* 0x000e220000000800 */
[----:B------:R-:W-:Y:S02]  /*ade0*/  IMAD.MOV.U32 R7, RZ, RZ, 0x1 ;  /* 0x00000001ff077424 */ /* 0x000fe400078e00ff */
[----:B------:R-:W-:-:S04]  /*adf0*/  IMAD.X R5, RZ, RZ, ~R0, P0 ;  /* 0x000000ffff057224 */ /* 0x000fc800000e0e00 */
[-C--:B------:R-:W-:Y:S01]  /*ae00*/  IMAD R0, R5, R14.reuse, RZ ;  /* 0x0000000e05007224 */ /* 0x080fe200078e02ff */
[----:B------:R-:W1:Y:S01]  /*ae10*/  LDC R8, c[0x0][0x608] ;  /* 0x00018200ff087b82 */ /* 0x000e620000000800 */
[----:B------:R-:W-:-:S04]  /*ae20*/  IMAD.WIDE.U32 R4, R3, R14, R16 ;  /* 0x0000000e03047225 */ /* 0x000fc800078e0010 */
[----:B------:R-:W-:Y:S01]  /*ae30*/  IMAD R3, R3, R15, R0 ;  /* 0x0000000f03037224 */ /* 0x000fe200078e0200 */
[----:B------:R-:W-:Y:S02]  /*ae40*/  I2FP.F32.U32 R0, R24 ;  /* 0x0000001800007245 */ /* 0x000fe40000201000 */
[----:B------:R-:W2:Y:S01]  /*ae50*/  LDC R26, c[0x0][0x658] ;  /* 0x00019600ff1a7b82 */ /* 0x000ea20000000800 */
[----:B------:R-:W-:Y:S01]  /*ae60*/  IMAD.IADD R3, R5, 0x1, R3 ;  /* 0x0000000105037824 */ /* 0x000fe200078e0203 */
[----:B---3--:R-:W-:Y:S01]  /*ae70*/  ISETP.NE.U32.AND P0, PT, R28, RZ, PT ;  /* 0x000000ff1c00720c */ /* 0x008fe20003f05070 */
[----:B------:R-:W-:Y:S01]  /*ae80*/  FMUL R0, R0, UR4 ;  /* 0x0000000400007c20 */ /* 0x000fe20008400000 */
[----:B------:R-:W-:Y:S02]  /*ae90*/  MOV R5, 0xffffffff ;  /* 0xffffffff00057802 */ /* 0x000fe40000000f00 */
[----:B------:R-:W-:Y:S01]  /*aea0*/  ISETP.NE.AND.EX P0, PT, R29, RZ, PT, P0 ;  /* 0x000000ff1d00720c */ /* 0x000fe20003f05300 */
[----:B------:R3:W2:Y:S01]  /*aeb0*/  F2I.U32.TRUNC.NTZ R13, R0 ;  /* 0x00000000000d7305 */ /* 0x0006a2000020f000 */
[----:B------:R-:W3:Y:S01]  /*aec0*/  LDC R15, c[0x0][0x148] ;  /* 0x00005200ff0f7b82 */ /* 0x000ee20000000800 */
[----:B0-----:R-:W-:-:S02]  /*aed0*/  SHF.R.U64 R12, R4, R6, R3 ;  /* 0x00000006040c7219 */ /* 0x001fc40000001203 */
[----:B------:R-:W-:-:S05]  /*aee0*/  SHF.R.U32.HI R3, RZ, R6, R3 ;  /* 0x00000006ff037219 */ /* 0x000fca0000011603 */
[----:B------:R-:W0:Y:S01]  /*aef0*/  LDC R20, c[0x0][0x600] ;  /* 0x00018000ff147b82 */ /* 0x000e220000000800 */
[-CC-:B-1----:R-:W-:Y:S02]  /*af00*/  SHF.R.U64 R10, R12, R8.reuse, R3.reuse ;  /* 0x000000080c0a7219 */ /* 0x182fe40000001203 */
[----:B------:R-:W-:-:S05]  /*af10*/  SHF.R.U32.HI R3, RZ, R8, R3 ;  /* 0x00000008ff037219 */ /* 0x000fca0000011603 */
[----:B------:R-:W1:Y:S01]  /*af20*/  LDC R27, c[0x0][0x648] ;  /* 0x00019200ff1b7b82 */ /* 0x000e620000000800 */
[-C--:B--2---:R-:W-:Y:S02]  /*af30*/  SHF.L.U32 R4, R5, R26.reuse, RZ ;  /* 0x0000001a05047219 */ /* 0x084fe400000006ff */
[--C-:B------:R-:W-:Y:S02]  /*af40*/  SHF.R.U64 R14, R10, R26, R3.reuse ;  /* 0x0000001a0a0e7219 */ /* 0x100fe40000001203 */
[----:B------:R-:W-:Y:S02]  /*af50*/  LOP3.LUT R25, RZ, R4, RZ, 0x33, !PT ;  /* 0x00000004ff197212 */ /* 0x000fe400078e33ff */
[-C--:B------:R-:W-:Y:S01]  /*af60*/  SHF.R.U32.HI R5, RZ, R26.reuse, R3 ;  /* 0x0000001aff057219 */ /* 0x080fe20000011603 */
[----:B------:R-:W2:Y:S01]  /*af70*/  LDC R30, c[0x0][0x638] ;  /* 0x00018e00ff1e7b82 */ /* 0x000ea20000000800 */
[----:B------:R-:W-:Y:S01]  /*af80*/  SHF.L.U32 R152, R7, R26, RZ ;  /* 0x0000001a07987219 */ /* 0x000fe200000006ff */
[----:B------:R-:W-:-:S06]  /*af90*/  IMAD.MOV.U32 R4, RZ, RZ, R14 ;  /* 0x000000ffff047224 */ /* 0x000fcc00078e000e */
[----:B------:R-:W0:Y:S01]  /*afa0*/  LDC R31, c[0x0][0x610] ;  /* 0x00018400ff1f7b82 */ /* 0x000e220000000800 */
[----:B------:R-:W-:Y:S05]  /*afb0*/  @!P0 BRA `(.L_x_283) ;  /* 0x0000000000288947 */ /* 0x000fea0003800000 */
[----:B------:R-:W4:Y:S02]  /*afc0*/  LDC R3, c[0x0][0x64c] ;  /* 0x00019300ff037b82 */ /* 0x000f240000000800 */
[----:B----4-:R-:W-:-:S05]  /*afd0*/  IADD3 R3, P0, R14, R3, RZ ;  /* 0x000000030e037210 */ /* 0x010fca0007f1e0ff */
        /* <DEDUP_REMOVED lines=8> */
.L_x_283:
[----:B------:R-:W-:Y:S01]  /*b060*/  ISETP.NE.AND P0, PT, R2, 0x1, PT ;  /* 0x000000010200780c */ /* 0x000fe20003f05270 */
[----:B0-----:R-:W-:Y:S01]  /*b070*/  VIADD R7, R20, 0xffffffff ;  /* 0xffffffff14077836 */ /* 0x001fe20000000000 */
[----:B-1-3--:R-:W-:Y:S01]  /*b080*/  SHF.R.U64 R0, R4, R27, R5 ;  /* 0x0000001b04007219 */ /* 0x00afe20000001205 */
[----:B------:R-:W-:Y:S01]  /*b090*/  IMAD.MOV R13, RZ, RZ, -R13 ;  /* 0x000000ffff0d7224 */ /* 0x000fe200078e0a0d */
[----:B------:R-:W-:Y:S02]  /*b0a0*/  LOP3.LUT R5, R10, R25, RZ, 0xc0, !PT ;  /* 0x000000190a057212 */ /* 0x000fe400078ec0ff */
[----:B------:R-:W-:Y:S01]  /*b0b0*/  MOV R4, 0x1 ;  /* 0x0000000100047802 */ /* 0x000fe20000000f00 */
[----:B------:R-:W-:Y:S02]  /*b0c0*/  IMAD.MOV R3, RZ, RZ, -R0 ;  /* 0x000000ffff037224 */ /* 0x000fe400078e0a00 */
[----:B------:R-:W-:Y:S01]  /*b0d0*/  IMAD R152, R152, R0, R5 ;  /* 0x0000000098987224 */ /* 0x000fe200078e0205 */
[----:B------:R-:W-:Y:S01]  /*b0e0*/  LOP3.LUT R5, R12, R7, RZ, 0xc0, !PT ;  /* 0x000000070c057212 */ /* 0x000fe200078ec0ff */
[----:B--2---:R-:W-:-:S02]  /*b0f0*/  IMAD R0, R3, R30, R14 ;  /* 0x0000001e03007224 */ /* 0x004fc400078e020e */
[----:B------:R-:W-:Y:S02]  /*b100*/  @P0 IMAD R21, R15, R13, R24 ;  /* 0x0000000d0f150224 */ /* 0x000fe400078e0218 */
[----:B------:R-:W-:Y:S01]  /*b110*/  IMAD R3, R0, R20, R5 ;  /* 0x0000001400037224 */ /* 0x000fe200078e0205 */
[----:B------:R-:W-:Y:S01]  /*b120*/  PRMT R0, R4, 0x7610, R0 ;  /* 0x0000761004007816 */ /* 0x000fe20000000000 */
[----:B------:R-:W-:-:S05]  /*b130*/  IMAD R152, R152, R31, R21 ;  /* 0x0000001f98987224 */ /* 0x000fca00078e0215 */
[----:B------:R-:W-:Y:S02]  /*b140*/  SEL R153, R3, R152, !P0 ;  /* 0x0000009803997207 */ /* 0x000fe40004000000 */
[----:B------:R-:W-:-:S07]  /*b150*/  SEL R152, R152, R3, !P0 ;  /* 0x0000000398987207 */ /* 0x000fce0004000000 */
.L_x_281:
[----:B------:R-:W-:-:S13]  /*b160*/  LOP3.LUT P0, RZ, R0, 0xff, RZ, 0xc0, !PT ;  /* 0x000000ff00ff7812 */ /* 0x000fda000780c0ff */
[----:B------:R-:W-:Y:S05]  /*b170*/  @P0 BRA `(.L_x_284) ;  /* 0xffffff5c005c0947 */ /* 0x000fea000383ffff */
[----:B------:R-:W-:Y:S05]  /*b180*/  EXIT ;  /* 0x000000000000794d */ /* 0x000fea0003800000 */
.L_x_3:
[----:B0-----:R-:W-:Y:S01]  /*b190*/  ULDC.64 UR4, c[0x0][0x650] ;  /* 0x0001940000047ab9 */ /* 0x001fe20000000a00 */
[----:B------:R-:W-:Y:S01]  /*b1a0*/  PRMT R6, RZ, 0x7610, R6 ;  /* 0x00007610ff067816 */ /* 0x000fe20000000006 */
[----:B------:R-:W-:Y:S01]  /*b1b0*/  IMAD.MOV.U32 R7, RZ, RZ, -0x1 ;  /* 0xffffffffff077424 */ /* 0x000fe200078e00ff */
[----:B------:R-:W-:Y:S01]  /*b1c0*/  ISETP.GE.U32.AND P0, PT, R16, UR4, PT ;  /* 0x0000000410007c0c */ /* 0x000fe2000bf06070 */
[----:B------:R-:W-:Y:S02]  /*b1d0*/  IMAD.MOV.U32 R9, RZ, RZ, -0x1 ;  /* 0xffffffffff097424 */ /* 0x000fe400078e00ff */
[----:B------:R-:W-:Y:S01]  /*b1e0*/  IMAD.MOV.U32 R8, RZ, RZ, -0x1 ;  /* 0xffffffffff087424 */ /* 0x000fe200078e00ff */
        /* <DEDUP_REMOVED lines=20> */
.L_x_286:
[--C-:B------:R-:W-:Y:S01]  /*b330*/  SHF.R.U64 R12, R10, R14, R11.reuse ;  /* 0x0000000e0a0c7219 */ /* 0x100fe2000000120b */
[----:B------:R-:W0:Y:S01]  /*b340*/  LDC R22, c[0x0][0x618] ;  /* 0x00018600ff167b82 */ /* 0x000e220000000800 */
[----:B------:R-:W-:Y:S01]  /*b350*/  I2FP.F32.U32 R6, R4 ;  /* 0x0000000400067245 */ /* 0x000fe20000201000 */
[----:B------:R-:W-:Y:S01]  /*b360*/  ULDC UR4, c[0x0][0x150] ;  /* 0x0000540000047ab9 */ /* 0x000fe20000000800 */
[----:B------:R-:W-:Y:S02]  /*b370*/  SHF.R.U32.HI R5, RZ, R14, R11 ;  /* 0x0000000eff057219 */ /* 0x000fe4000001160b */
[----:B------:R-:W-:Y:S01]  /*b380*/  IADD3 R9, P0, RZ, -R12, RZ ;  /* 0x8000000cff097210 */ /* 0x000fe20007f1e0ff */
[----:B------:R-:W-:Y:S01]  /*b390*/  FMUL R11, R6, UR4 ;  /* 0x00000004060b7c20 */ /* 0x000fe20008400000 */
[----:B------:R-:W-:Y:S01]  /*b3a0*/  ULDC UR4, c[0x0][0x154] ;  /* 0x0000550000047ab9 */ /* 0x000fe20000000800 */
[----:B------:R-:W1:Y:S01]  /*b3b0*/  LDC.64 R24, c[0x0][0x640] ;  /* 0x00019000ff187b82 */ /* 0x000e620000000a00 */
[----:B------:R-:W-:Y:S01]  /*b3c0*/  IADD3.X R5, RZ, ~R5, RZ, P0, !PT ;  /* 0x80000005ff057210 */ /* 0x000fe200007fe4ff */
[----:B------:R-:W-:-:S02]  /*b3d0*/  IMAD.WIDE.U32 R6, R9, R20, R16 ;  /* 0x0000001409067225 */ /* 0x000fc400078e0010 */
[----:B------:R-:W2:Y:S02]  /*b3e0*/  F2I.U32.TRUNC.NTZ R11, R11 ;  /* 0x0000000b000b7305 */ /* 0x000ea4000020f000 */
[----:B------:R-:W-:Y:S02]  /*b3f0*/  IMAD R8, R5, R20, RZ ;  /* 0x0000001405087224 */ /* 0x000fe400078e02ff */
[----:B------:R-:W3:Y:S02]  /*b400*/  LDC R13, c[0x0][0x144] ;  /* 0x00005100ff0d7b82 */ /* 0x000ee40000000800 */
[----:B------:R-:W-:Y:S02]  /*b410*/  IMAD R5, R9, R21, R8 ;  /* 0x0000001509057224 */ /* 0x000fe400078e0208 */
[----:B------:R-:W-:Y:S02]  /*b420*/  IMAD.MOV.U32 R8, RZ, RZ, -0x1 ;  /* 0xffffffffff087424 */ /* 0x000fe400078e00ff */
[----:B------:R-:W-:Y:S01]  /*b430*/  IMAD.IADD R5, R7, 0x1, R5 ;  /* 0x0000000107057824 */ /* 0x000fe200078e0205 */
[----:B------:R-:W-:Y:S01]  /*b440*/  I2FP.F32.U32 R7, R3 ;  /* 0x0000000300077245 */ /* 0x000fe20000201000 */
[----:B------:R-:W4:Y:S03]  /*b450*/  LDC R14, c[0x0][0x608] ;  /* 0x00018200ff0e7b82 */ /* 0x000f260000000800 */
[-C--:B0-----:R-:W-:Y:S01]  /*b460*/  SHF.R.U64 R10, R6, R22.reuse, R5 ;  /* 0x00000016060a7219 */ /* 0x081fe20000001205 */
[----:B--2---:R-:W-:Y:S01]  /*b470*/  IMAD.MOV R6, RZ, RZ, -R11 ;  /* 0x000000ffff067224 */ /* 0x004fe200078e0a0b */
[----:B------:R-:W-:Y:S01]  /*b480*/  SHF.R.U32.HI R5, RZ, R22, R5 ;  /* 0x00000016ff057219 */ /* 0x000fe20000011605 */
[----:B------:R-:W-:-:S02]  /*b490*/  FMUL R7, R7, UR4 ;  /* 0x0000000407077c20 */ /* 0x000fc40008400000 */
[----:B------:R-:W0:Y:S01]  /*b4a0*/  LDC R9, c[0x0][0x658] ;  /* 0x00019600ff097b82 */ /* 0x000e220000000800 */
[----:B-1----:R-:W-:-:S04]  /*b4b0*/  ISETP.NE.U32.AND P0, PT, R24, RZ, PT ;  /* 0x000000ff1800720c */ /* 0x002fc80003f05070 */
[----:B------:R-:W-:-:S03]  /*b4c0*/  ISETP.NE.AND.EX P0, PT, R25, RZ, PT, P0 ;  /* 0x000000ff1900720c */ /* 0x000fc60003f05300 */
[----:B------:R-:W1:Y:S01]  /*b4d0*/  LDC R20, c[0x0][0x148] ;  /* 0x00005200ff147b82 */ /* 0x000e620000000800 */
[----:B---3--:R-:W-:Y:S02]  /*b4e0*/  IMAD R23, R13, R6, R4 ;  /* 0x000000060d177224 */ /* 0x008fe400078e0204 */
[----:B------:R-:W-:-:S05]  /*b4f0*/  IMAD.MOV.U32 R6, RZ, RZ, 0x1 ;  /* 0x00000001ff067424 */ /* 0x000fca00078e00ff */
[----:B------:R-:W2:Y:S01]  /*b500*/  LDC R21, c[0x0][0x600] ;  /* 0x00018000ff157b82 */ /* 0x000ea20000000800 */
[-CC-:B----4-:R-:W-:Y:S02]  /*b510*/  SHF.R.U64 R13, R10, R14.reuse, R5.reuse ;  /* 0x0000000e0a0d7219 */ /* 0x190fe40000001205 */
[----:B------:R-:W-:Y:S02]  /*b520*/  SHF.R.U32.HI R4, RZ, R14, R5 ;  /* 0x0000000eff047219 */ /* 0x000fe40000011605 */
[----:B------:R3:W4:Y:S03]  /*b530*/  F2I.U32.TRUNC.NTZ R14, R7 ;  /* 0x00000007000e7305 */ /* 0x000726000020f000 */
[----:B------:R-:W1:Y:S01]  /*b540*/  LDC R26, c[0x0][0x648] ;  /* 0x00019200ff1a7b82 */ /* 0x000e620000000800 */
[-C--:B0-----:R-:W-:Y:S02]  /*b550*/  SHF.R.U64 R15, R13, R9.reuse, R4 ;  /* 0x000000090d0f7219 */ /* 0x081fe40000001204 */
[----:B------:R-:W-:-:S02]  /*b560*/  SHF.L.U32 R8, R8, R9, RZ ;  /* 0x0000000908087219 */ /* 0x000fc400000006ff */
[-C--:B------:R-:W-:Y:S01]  /*b570*/  SHF.R.U32.HI R5, RZ, R9.reuse, R4 ;  /* 0x00000009ff057219 */ /* 0x080fe20000011604 */
[----:B------:R-:W-:Y:S01]  /*b580*/  IMAD.MOV.U32 R4, RZ, RZ, R15 ;  /* 0x000000ffff047224 */ /* 0x000fe200078e000f */
[----:B------:R-:W-:Y:S01]  /*b590*/  SHF.L.U32 R22, R6, R9, RZ ;  /* 0x0000000906167219 */ /* 0x000fe200000006ff */
[----:B------:R-:W0:Y:S01]  /*b5a0*/  LDC R27, c[0x0][0x638] ;  /* 0x00018e00ff1b7b82 */ /* 0x000e220000000800 */
[----:B------:R-:W-:-:S07]  /*b5b0*/  LOP3.LUT R28, RZ, R8, RZ, 0x33, !PT ;  /* 0x00000008ff1c7212 */ /* 0x000fce00078e33ff */
        /* <DEDUP_REMOVED lines=12> */
.L_x_287:
[----:B------:R-:W-:Y:S01]  /*b680*/  ISETP.NE.AND P0, PT, R2, 0x1, PT ;  /* 0x000000010200780c */ /* 0x000fe20003f05270 */
[----:B--2---:R-:W-:Y:S01]  /*b690*/  VIADD R7, R21, 0xffffffff ;  /* 0xffffffff15077836 */ /* 0x004fe20000000000 */
[----:B-1----:R-:W-:Y:S01]  /*b6a0*/  SHF.R.U64 R5, R4, R26, R5 ;  /* 0x0000001a04057219 */ /* 0x002fe20000001205 */
[----:B------:R-:W-:Y:S01]  /*b6b0*/  IMAD.MOV.U32 R8, RZ, RZ, R12 ;  /* 0x000000ffff087224 */ /* 0x000fe200078e000c */
[----:B------:R-:W-:Y:S02]  /*b6c0*/  IADD3 R14, -R14, RZ, RZ ;  /* 0x000000ff0e0e7210 */ /* 0x000fe40007ffe1ff */
[----:B------:R-:W-:Y:S01]  /*b6d0*/  LOP3.LUT R4, R13, R28, RZ, 0xc0, !PT ;  /* 0x0000001c0d047212 */ /* 0x000fe200078ec0ff */
[----:B------:R-:W-:Y:S01]  /*b6e0*/  IMAD.MOV R6, RZ, RZ, -R5 ;  /* 0x000000ffff067224 */ /* 0x000fe200078e0a05 */
[----:B------:R-:W-:-:S03]  /*b6f0*/  LOP3.LUT R10, R10, R7, RZ, 0xc0, !PT ;  /* 0x000000070a0a7212 */ /* 0x000fc600078ec0ff */
[----:B------:R-:W-:Y:S02]  /*b700*/  IMAD R4, R22, R5, R4 ;  /* 0x0000000516047224 */ /* 0x000fe400078e0204 */
[----:B------:R-:W-:Y:S02]  /*b710*/  @P0 IMAD R23, R20, R14, R3 ;  /* 0x0000000e14170224 */ /* 0x000fe400078e0203 */
[----:B0-----:R-:W-:Y:S02]  /*b720*/  IMAD R3, R6, R27, R15 ;  /* 0x0000001b06037224 */ /* 0x001fe400078e020f */
[----:B------:R-:W-:Y:S02]  /*b730*/  IMAD R7, R4, R29, R23 ;  /* 0x0000001d04077224 */ /* 0x000fe400078e0217 */
[----:B------:R-:W-:Y:S02]  /*b740*/  IMAD R4, R3, R21, R10 ;  /* 0x0000001503047224 */ /* 0x000fe400078e020a */
[----:B------:R-:W-:-:S03]  /*b750*/  IMAD.MOV.U32 R6, RZ, RZ, 0x1 ;  /* 0x00000001ff067424 */ /* 0x000fc600078e00ff */
[----:B------:R-:W-:Y:S02]  /*b760*/  SEL R9, R4, R7, !P0 ;  /* 0x0000000704097207 */ /* 0x000fe40004000000 */
[----:B------:R-:W-:-:S07]  /*b770*/  SEL R7, R7, R4, !P0 ;  /* 0x0000000407077207 */ /* 0x000fce0004000000 */
.L_x_285:
[----:B------:R-:W-:-:S08]  /*b780*/  NOP ;  /* 0x0000000000007918 */ /* 0x000fd00000000000 */
[----:B------:R-:W0:-:S00]  /*b790*/  USETMAXREG.DEALLOC.CTAPOOL 0x28 ;  /* 0x00000028000079c8 */ /* 0x000e0000080e0500 */
[----:B0-----:R-:W-:-:S13]  /*b7a0*/  ISETP.NE.AND P0, PT, R0, RZ, PT ;  /* 0x000000ff0000720c */ /* 0x001fda0003f05270 */
[----:B------:R-:W-:Y:S05]  /*b7b0*/  @P0 EXIT ;  /* 0x000000000000094d */ /* 0x000fea0003800000 */
[----:B------:R-:W-:Y:S01]  /*b7c0*/  LOP3.LUT P0, RZ, R6, 0xff, RZ, 0xc0, !PT ;  /* 0x000000ff06ff7812 */ /* 0x000fe2000780c0ff */
[----:B------:R-:W-:Y:S02]  /*b7d0*/  IMAD.MOV.U32 R3, RZ, RZ, 0x1 ;  /* 0x00000001ff037424 */ /* 0x000fe400078e00ff */
[----:B------:R-:W-:-:S10]  /*b7e0*/  IMAD.MOV.U32 R0, RZ, RZ, RZ ;  /* 0x000000ffff007224 */ /* 0x000fd400078e00ff */
[----:B------:R-:W-:Y:S05]  /*b7f0*/  @!P0 BRA `(.L_x_288) ;  /* 0x0000000c00a88947 */ /* 0x000fea0003800000 */
[----:B------:R-:W0:Y:S01]  /*b800*/  LDC R0, c[0x0][0x28c] ;  /* 0x0000a300ff007b82 */ /* 0x000e220000000800 */
[----:B------:R-:W-:Y:S01]  /*b810*/  ULDC UR7, c[0x0][0x658] ;  /* 0x0001960000077ab9 */ /* 0x000fe20000000800 */
[----:B------:R-:W-:Y:S01]  /*b820*/  UMOV UR5, 0xffffffff ;  /* 0xffffffff00057882 */ /* 0x000fe20000000000 */
[----:B------:R-:W-:Y:S01]  /*b830*/  ULDC UR4, c[0x0][0xc] ;  /* 0x0000030000047ab9 */ /* 0x000fe20000000800 */
[----:B------:R-:W-:Y:S01]  /*b840*/  USHF.L.U32 UR13, UR5, UR7, URZ ;  /* 0x00000007050d7299 */ /* 0x000fe2000800063f */
[C---:B------:R-:W-:Y:S01]  /*b850*/  LOP3.LUT P2, RZ, R18.reuse, 0x7f, RZ, 0xc0, !PT ;  /* 0x0000007f12ff7812 */ /* 0x040fe2000784c0ff */
[----:B------:R-:W-:Y:S01]  /*b860*/  UMOV UR8, 0x1 ;  /* 0x0000000100087882 */ /* 0x000fe20000000000 */
[----:B------:R-:W-:Y:S01]  /*b870*/  ULDC UR5, c[0x0][0x10] ;  /* 0x0000040000057ab9 */ /* 0x000fe20000000800 */
[----:B------:R-:W-:Y:S01]  /*b880*/  LOP3.LUT P0, RZ, R18, 0x1f, RZ, 0xc0, !PT ;  /* 0x0000001f12ff7812 */ /* 0x000fe2000780c0ff */
[----:B------:R-:W-:Y:S01]  /*b890*/  UIMAD.WIDE.U32 UR4, UR4, UR5, URZ ;  /* 0x00000005040472a5 */ /* 0x000fe2000f8e003f */
[----:B------:R-:W-:Y:S01]  /*b8a0*/  BSSY B0, `(.L_x_288) ;  /* 0x00000df000007945 */ /* 0x000fe20003800000 */
[----:B------:R-:W-:Y:S01]  /*b8b0*/  USHF.L.U32 UR7, UR8, UR7, URZ ;  /* 0x0000000708077299 */ /* 0x000fe2000800063f */
[----:B------:R-:W-:Y:S01]  /*b8c0*/  IMAD.MOV.U32 R11, RZ, RZ, 0x1 ;  /* 0x00000001ff0b7424 */ /* 0x000fe200078e00ff */
[----:B------:R-:W-:Y:S01]  /*b8d0*/  LOP3.LUT R18, R19, 0x2, RZ, 0xfc, !PT ;  /* 0x0000000213127812 */ /* 0x000fe200078efcff */
[----:B------:R-:W-:Y:S01]  /*b8e0*/  ULDC UR8, c[0x0][0x14] ;  /* 0x0000050000087ab9 */ /* 0x000fe20000000800 */
[----:B------:R-:W-:Y:S01]  /*b8f0*/  PLOP3.LUT P0, PT, P0, P2, PT, 0x8a, 0x0 ;  /* 0x000000000000781c */ /* 0x000fe20000705172 */
[----:B------:R-:W-:-:S02]  /*b900*/  UIMAD.WIDE.U32 UR30, UR4, UR8, URZ ;  /* 0x00000008041e72a5 */ /* 0x000fc4000f8e003f */
[----:B------:R-:W-:Y:S01]  /*b910*/  UIMAD UR14, UR5, UR8, URZ ;  /* 0x00000008050e72a4 */ /* 0x000fe2000f8e023f */
[----:B------:R-:W-:Y:S01]  /*b920*/  ULDC UR6, c[0x0][0x600] ;  /* 0x0001800000067ab9 */ /* 0x000fe20000000800 */
[----:B------:R-:W-:Y:S02]  /*b930*/  ULOP3.LUT UR13, URZ, UR13, URZ, 0x33, !UPT ;  /* 0x0000000d3f0d7292 */ /* 0x000fe4000f8e333f */
[----:B------:R-:W-:Y:S01]  /*b940*/  UIADD3 UR6, UR6, -0x1, URZ ;  /* 0xffffffff06067890 */ /* 0x000fe2000fffe03f */
[----:B0-----:R-:W-:Y:S01]  /*b950*/  VIADD R0, R0, 0x7f ;  /* 0x0000007f00007836 */ /* 0x001fe20000000000 */
[----:B------:R-:W-:Y:S01]  /*b960*/  UIADD3 UR14, UR31, UR14, URZ ;  /* 0x0000000e1f0e7290 */ /* 0x000fe2000fffe03f */
[----:B------:R-:W-:-:S03]  /*b970*/  ULDC.64 UR38, c[0x0][0x198] ;  /* 0x0000660000267ab9 */ /* 0x000fc60000000a00 */
[----:B------:R-:W-:-:S04]  /*b980*/  SHF.R.S32.HI R3, RZ, 0x1f, R0 ;  /* 0x0000001fff037819 */ /* 0x000fc80000011400 */
[----:B------:R-:W-:Y:S01]  /*b990*/  LEA.HI R3, R3, R0, RZ, 0x7 ;  /* 0x0000000003037211 */ /* 0x000fe200078f38ff */
[----:B------:R-:W-:-:S03]  /*b9a0*/  IMAD.MOV.U32 R0, RZ, RZ, RZ ;  /* 0x000000ffff007224 */ /* 0x000fc600078e00ff */
[----:B------:R-:W-:Y:S02]  /*b9b0*/  SHF.R.S32.HI R13, RZ, 0x7, R3 ;  /* 0x00000007ff0d7819 */ /* 0x000fe40000011403 */
[----:B------:R-:W-:-:S03]  /*b9c0*/  MOV R3, 0x1 ;  /* 0x0000000100037802 */ /* 0x000fc60000000f00 */
[----:B------:R-:W-:-:S07]  /*b9d0*/  VIADD R10, R13, 0x1 ;  /* 0x000000010d0a7836 */ /* 0x000fce0000000000 */
.L_x_300:
[----:B------:R-:W-:-:S03]  /*b9e0*/  UMOV UR4, 0xffffffff ;  /* 0xffffffff00047882 */ /* 0x000fc60000000000 */
[----:B------:R-:W-:Y:S05]  /*b9f0*/  BRA.DIV UR4, `(.L_x_289) ;  /* 0x0000000e04cc7947 */ /* 0x000fea000b800000 */
[----:B------:R-:W-:-:S13]  /*ba00*/  ELECT P6, URZ, PT ;  /* 0x00000000003f782f */ /* 0x000fda00038c0000 */
.L_x_309:
[----:B------:R-:W-:Y:S04]  /*ba10*/  BSSY B1, `(.L_x_290) ;  /* 0x0000055000017945 */ /* 0x000fe80003800000 */
[----:B------:R-:W-:Y:S05]  /*ba20*/  @!P6 BRA `(.L_x_291) ;  /* 0x00000004004ce947 */ /* 0x000fea0003800000 */
[----:B------:R-:W0:Y:S02]  /*ba30*/  LDC R4, c[0x0][0x28c] ;  /* 0x0000a300ff047b82 */ /* 0x000e240000000800 */
[----:B0-----:R-:W-:-:S13]  /*ba40*/  ISETP.GE.AND P1, PT, R4, 0x1, PT ;  /* 0x000000010400780c */ /* 0x001fda0003f26270 */
[----:B------:R-:W-:Y:S05]  /*ba50*/  @!P1 BRA `(.L_x_291) ;  /* 0x0000000400409947 */ /* 0x000fea0003800000 */
[----:B------:R-:W-:Y:S02]  /*ba60*/  IMAD.SHL.U32 R14, R7, 0x100, RZ ;  /* 0x00000100070e7824 */ /* 0x000fe400078e00ff */
[----:B------:R-:W-:Y:S02]  /*ba70*/  IMAD.SHL.U32 R15, R9, 0x80, RZ ;  /* 0x00000080090f7824 */ /* 0x000fe400078e00ff */
[----:B------:R-:W-:Y:S01]  /*ba80*/  IMAD.MOV.U32 R20, RZ, RZ, RZ ;  /* 0x000000ffff147224 */ /* 0x000fe200078e00ff */
[----:B------:R-:W-:Y:S01]  /*ba90*/  IADD3 R22, R14, 0x40, RZ ;  /* 0x000000400e167810 */ /* 0x000fe20007ffe0ff */
[----:B------:R-:W-:Y:S02]  /*baa0*/  IMAD.MOV.U32 R4, RZ, RZ, R10 ;  /* 0x000000ffff047224 */ /* 0x000fe400078e000a */
[----:B------:R-:W-:Y:S02]  /*bab0*/  IMAD.MOV.U32 R5, RZ, RZ, R3 ;  /* 0x000000ffff057224 */ /* 0x000fe400078e0003 */
[----:B------:R-:W-:-:S02]  /*bac0*/  IMAD.MOV.U32 R6, RZ, RZ, R0 ;  /* 0x000000ffff067224 */ /* 0x000fc400078e0000 */
[C---:B------:R-:W-:Y:S02]  /*bad0*/  VIADD R23, R14.reuse, 0x80 ;  /* 0x000000800e177836 */ /* 0x040fe40000000000 */
[----:B------:R-:W-:-:S07]  /*bae0*/  VIADD R24, R14, 0xc0 ;  /* 0x000000c00e187836 */ /* 0x000fce0000000000 */
.L_x_295:
[----:B------:R-:W0:Y:S01]  /*baf0*/  S2R R12, SR_CgaCtaId ;  /* 0x00000000000c7919 */ /* 0x000e220000008800 */
[----:B------:R-:W-:Y:S01]  /*bb00*/  MOV R7, 0x400 ;  /* 0x0000040000077802 */ /* 0x000fe20000000f00 */
[----:B------:R-:W1:Y:S03]  /*bb10*/  @!P2 LDC R9, c[0x0][0x500] ;  /* 0x00014000ff09ab82 */ /* 0x000e660000000800 */
[----:B0-----:R-:W-:Y:S02]  /*bb20*/  LEA R21, R12, R7, 0x18 ;  /* 0x000000070c157211 */ /* 0x001fe400078ec0ff */
[----:B------:R-:W-:-:S03]  /*bb30*/  SHF.L.U32 R7, R5, 0x1f, RZ ;  /* 0x0000001f05077819 */ /* 0x000fc600000006ff */
[----:B------:R-:W-:-:S04]  /*bb40*/  IMAD R12, R6, 0x8, R21 ;  /* 0x00000008060c7824 */ /* 0x000fc800078e0215 */
[----:B------:R-:W0:Y:S02]  /*bb50*/  SYNCS.PHASECHK.TRANS64.TRYWAIT P1, [R12+URZ+0x10], R7 ;  /* 0x000010070c0075a7 */ /* 0x000e24000802017f */
[----:B01----:R-:W-:Y:S05]  /*bb60*/  @!P1 BRA `(.L_x_292) ;  /* 0x0000000c00909947 */ /* 0x003fea0003800000 */
.L_x_310:
[----:B0-----:R-:W-:Y:S01]  /*bb70*/  PRMT R7, R18, 0x9910, RZ ;  /* 0x0000991012077816 */ /* 0x001fe200000000ff */
[----:B------:R0:W-:Y:S03]  /*bb80*/  @!P2 SYNCS.ARRIVE.TRANS64 RZ, [R12+URZ], R9 ;  /* 0x000000090cffa9a7 */ /* 0x0001e6000800003f */
[----:B------:R-:W-:-:S13]  /*bb90*/  ISETP.NE.AND P1, PT, R7, 0x2, PT ;  /* 0x000000020700780c */ /* 0x000fda0003f25270 */
[----:B0-----:R-:W-:Y:S05]  /*bba0*/  @P1 BRA `(.L_x_293) ;  /* 0x0000000000041947 */ /* 0x001fea0003800000 */
[----:B------:R-:W-:Y:S01]  /*bbb0*/  BPT.TRAP 0x1 ;  /* 0x000000040000795c */ /* 0x000fe20000300000 */
.L_x_293:
[----:B------:R-:W-:Y:S05]  /*bbc0*/  @P0 BRA `(.L_x_294) ;  /* 0x0000000000040947 */ /* 0x000fea0003800000 */
[----:B------:R-:W-:Y:S01]  /*bbd0*/  BPT.TRAP 0x1 ;  /* 0x000000040000795c */ /* 0x000fe20000300000 */
.L_x_294:
[----:B------:R-:W-:Y:S01]  /*bbe0*/  R2UR UR48, R21 ;  /* 0x00000000153072ca */ /* 0x000fe200000e0000 */
[C---:B------:R-:W-:Y:S01]  /*bbf0*/  IMAD R21, R6.reuse, 0x10000, R21 ;  /* 0x0001000006157824 */ /* 0x040fe200078e0215 */
[----:B------:R-:W-:Y:S01]  /*bc00*/  R2UR UR8, R6 ;  /* 0x00000000060872ca */ /* 0x000fe200000e0000 */
[----:B------:R-:W-:Y:S01]  /*bc10*/  UIADD3 UR22, UP0, UR38, 0xf0, URZ ;  /* 0x000000f026167890 */ /* 0x000fe2000ff1e03f */
[----:B------:R-:W-:Y:S01]  /*bc20*/  R2UR UR43, R20 ;  /* 0x00000000142b72ca */ /* 0x000fe200000e0000 */
[----:B------:R-:W-:Y:S01]  /*bc30*/  VIADD R4, R4, 0xffffffff ;  /* 0xffffffff04047836 */ /* 0x000fe20000000000 */
[----:B------:R-:W-:Y:S01]  /*bc40*/  R2UR UR16, R21 ;  /* 0x00000000151072ca */ /* 0x000fe200000e0000 */
[----:B------:R-:W-:Y:S01]  /*bc50*/  UIADD3 UR46, UP1, UR38, 0x1f0, URZ ;  /* 0x000001f0262e7890 */ /* 0x000fe2000ff3e03f */
[----:B------:R-:W-:Y:S01]  /*bc60*/  R2UR UR41, R12 ;  /* 0x000000000c2972ca */ /* 0x000fe200000e0000 */
[----:B------:R-:W-:Y:S01]  /*bc70*/  UIADD3.X UR23, URZ, UR39, URZ, UP0, !UPT ;  /* 0x000000273f177290 */ /* 0x000fe200087fe43f */
[----:B------:R-:W-:Y:S01]  /*bc80*/  R2UR UR44, R8 ;  /* 0x00000000082c72ca */ /* 0x000fe200000e0000 */
[----:B------:R-:W-:Y:S01]  /*bc90*/  UIADD3.X UR47, URZ, UR39, URZ, UP1, !UPT ;  /* 0x000000273f2f7290 */ /* 0x000fe20008ffe43f */
[----:B------:R-:W-:Y:S01]  /*bca0*/  R2UR UR42, R14 ;  /* 0x000000000e2a72ca */ /* 0x000fe200000e0000 */
[----:B------:R-:W-:Y:S01]  /*bcb0*/  UIADD3 UR48, UR48, 0x20100, URZ ;  /* 0x0002010030307890 */ /* 0x000fe2000fffe03f */
[----:B------:R-:W-:Y:S01]  /*bcc0*/  R2UR UR34, R22 ;  /* 0x00000000162272ca */ /* 0x000fe200000e0000 */
[----:B------:R-:W-:Y:S01]  /*bcd0*/  VIADD R6, R6, 0x1 ;  /* 0x0000000106067836 */ /* 0x000fe20000000000 */
[----:B------:R-:W-:Y:S01]  /*bce0*/  R2UR UR26, R23 ;  /* 0x00000000171a72ca */ /* 0x000fe200000e0000 */
[----:B------:R-:W-:Y:S01]  /*bcf0*/  ULEA UR48, UR8, UR48, 0xf ;  /* 0x0000003008307291 */ /* 0x000fe2000f8e783f */
[----:B------:R-:W-:Y:S01]  /*bd00*/  R2UR UR18, R24 ;  /* 0x00000000181272ca */ /* 0x000fe200000e0000 */
[----:B------:R-:W-:Y:S01]  /*bd10*/  UIADD3 UR40, UR16, 0x100, URZ ;  /* 0x0000010010287890 */ /* 0x000fe2000fffe03f */
[----:B------:R-:W-:Y:S01]  /*bd20*/  R2UR UR51, R15 ;  /* 0x000000000f3372ca */ /* 0x000fe200000e0000 */
[----:B------:R-:W-:Y:S01]  /*bd30*/  UIADD3 UR32, UR16, 0x4100, URZ ;  /* 0x0000410010207890 */ /* 0x000fe2000fffe03f */
[----:B------:R-:W-:Y:S01]  /*bd40*/  ISETP.GT.AND P3, PT, R4, 0x1, PT ;  /* 0x000000010400780c */ /* 0x000fe20003f64270 */
[----:B------:R-:W-:Y:S01]  /*bd50*/  UIADD3 UR24, UR16, 0x8100, URZ ;  /* 0x0000810010187890 */ /* 0x000fe2000fffe03f */
[----:B------:R-:W-:Y:S01]  /*bd60*/  ISETP.NE.AND P1, PT, R6, 0x2, PT ;  /* 0x000000020600780c */ /* 0x000fe20003f25270 */
[----:B------:R-:W-:Y:S01]  /*bd70*/  UIADD3 UR16, UR16, 0xc100, URZ ;  /* 0x0000c10010107890 */ /* 0x000fe2000fffe03f */
[----:B------:R-:W-:Y:S01]  /*bd80*/  VIADD R20, R20, 0x80 ;  /* 0x0000008014147836 */ /* 0x000fe20000000000 */
[----:B------:R-:W-:Y:S01]  /*bd90*/  UIADD3 UR10, UR43, 0x40, URZ ;  /* 0x000000402b0a7890 */ /* 0x000fe2000fffe03f */
[----:B------:R-:W-:Y:S01]  /*bda0*/  SEL R12, RZ, 0x1, P1 ;  /* 0x00000001ff0c7807 */ /* 0x000fe20000800000 */
[----:B------:R-:W-:Y:S01]  /*bdb0*/  UIADD3 UR8, UR48, 0x4000, URZ ;  /* 0x0000400030087890 */ /* 0x000fe2000fffe03f */
[----:B------:R-:W-:Y:S01]  /*bdc0*/  SEL R6, R6, RZ, P1 ;  /* 0x000000ff06067207 */ /* 0x000fe20000800000 */
[----:B------:R-:W-:Y:S01]  /*bdd0*/  UMOV UR4, 0x0 ;  /* 0x0000000000047882 */ /* 0x000fe20000000000 */
[----:B------:R-:W-:Y:S01]  /*bde0*/  UMOV UR5, 0x10000000 ;  /* 0x1000000000057882 */ /* 0x000fe20000000000 */
[----:B------:R-:W-:Y:S01]  /*bdf0*/  UMOV UR33, UR41 ;  /* 0x0000002900217c82 */ /* 0x000fe20008000000 */
[----:B------:R-:W-:Y:S01]  /*be00*/  UMOV UR35, UR43 ;  /* 0x0000002b00237c82 */ /* 0x000fe20008000000 */
[----:B------:R-:W-:Y:S01]  /*be10*/  UMOV UR36, UR44 ;  /* 0x0000002c00247c82 */ /* 0x000fe20008000000 */
[----:B------:R-:W-:Y:S01]  /*be20*/  UMOV UR25, UR41 ;  /* 0x0000002900197c82 */ /* 0x000fe20008000000 */
[----:B------:R-:W-:Y:S01]  /*be30*/  UMOV UR27, UR43 ;  /* 0x0000002b001b7c82 */ /* 0x000fe20008000000 */
[----:B------:R-:W-:Y:S01]  /*be40*/  UMOV UR28, UR44 ;  /* 0x0000002c001c7c82 */ /* 0x000fe20008000000 */
[----:B------:R0:W-:Y:S01]  /*be50*/  UTMALDG.3D [UR40], [UR22], desc[UR4] ;  /* 0x00000428160075b4 */ /* 0x0001e20008011000 */
[----:B------:R-:W-:Y:S01]  /*be60*/  UMOV UR17, UR41 ;  /* 0x0000002900117c82 */ /* 0x000fe20008000000 */
        /* <DEDUP_REMOVED lines=9> */
[----:B------:R-:W-:Y:S01]  /*bf00*/  LOP3.LUT R5, R5, R12, RZ, 0x3c, !PT ;  /* 0x0000000c05057212 */ /* 0x000fe200078e3cff */
[----:B------:R0:W-:Y:S01]  /*bf10*/  UTMALDG.3D [UR24], [UR22], desc[UR4] ;  /* 0x00000418160075b4 */ /* 0x0001e20008011000 */
[----:B------:R0:W-:Y:S01]  /*bf20*/  UTMALDG.3D [UR16], [UR22], desc[UR4] ;  /* 0x00000410160075b4 */ /* 0x0001e20008011000 */
[----:B------:R0:W-:Y:S01]  /*bf30*/  UTMALDG.3D [UR48], [UR46], desc[UR4] ;  /* 0x000004302e0075b4 */ /* 0x0001e20008011000 */
[----:B------:R0:W-:Y:S02]  /*bf40*/  UTMALDG.3D [UR8], [UR46], desc[UR4] ;  /* 0x000004082e0075b4 */ /* 0x0001e40008011000 */
[----:B0-----:R-:W-:Y:S05]  /*bf50*/  @P3 BRA `(.L_x_295) ;  /* 0xfffffff800e43947 */ /* 0x001fea000383ffff */
.L_x_291:
[----:B------:R-:W-:Y:S05]  /*bf60*/  BSYNC B1 ;  /* 0x0000000000017941 */ /* 0x000fea0003800000 */
.L_x_290:
[----:B------:R-:W-:Y:S01]  /*bf70*/  LOP3.LUT P3, RZ, R11, 0xff, RZ, 0xc0, !PT ;  /* 0x000000ff0bff7812 */ /* 0x000fe2000786c0ff */
[----:B------:R-:W-:Y:S01]  /*bf80*/  IMAD.IADD R0, R13, 0x1, R0 ;  /* 0x000000010d007824 */ /* 0x000fe200078e0200 */
[----:B------:R-:W-:Y:S01]  /*bf90*/  IADD3 R16, P4, R16, UR30, RZ ;  /* 0x0000001e10107c10 */ /* 0x000fe2000ff9e0ff */
[----:B------:R-:W-:Y:S01]  /*bfa0*/  ULDC.64 UR4, c[0x0][0x650] ;  /* 0x0001940000047ab9 */ /* 0x000fe20000000a00 */
[----:B------:R-:W-:Y:S01]  /*bfb0*/  BSSY B1, `(.L_x_296) ;  /* 0x000006b000017945 */ /* 0x000fe20003800000 */
[----:B------:R-:W-:Y:S01]  /*bfc0*/  MOV R7, 0xffffffff ;  /* 0xffffffff00077802 */ /* 0x000fe20000000f00 */
[----:B------:R-:W-:Y:S01]  /*bfd0*/  IMAD.MOV.U32 R9, RZ, RZ, -0x1 ;  /* 0xffffffffff097424 */ /* 0x000fe200078e00ff */
[----:B------:R-:W-:Y:S01]  /*bfe0*/  SHF.R.U32.HI R4, RZ, 0x1, R0 ;  /* 0x00000001ff047819 */ /* 0x000fe20000011600 */
[----:B------:R-:W-:Y:S01]  /*bff0*/  IMAD.MOV.U32 R8, RZ, RZ, -0x1 ;  /* 0xffffffffff087424 */ /* 0x000fe200078e00ff */
[----:B------:R-:W-:Y:S02]  /*c000*/  ISETP.GT.U32.AND P1, PT, R0, 0x1, PT ;  /* 0x000000010000780c */ /* 0x000fe40003f24070 */
[----:B------:R-:W-:-:S02]  /*c010*/  LOP3.LUT R4, R4, 0x1, RZ, 0xc0, !PT ;  /* 0x0000000104047812 */ /* 0x000fc400078ec0ff */
[----:B------:R-:W0:Y:S01]  /*c020*/  @P3 S2R R6, SR_CgaCtaId ;  /* 0x0000000000063919 */ /* 0x000e220000008800 */
[----:B------:R-:W-:Y:S02]  /*c030*/  @P3 MOV R5, 0x400 ;  /* 0x0000040000053802 */ /* 0x000fe40000000f00 */
[----:B------:R-:W-:Y:S02]  /*c040*/  ISETP.LT.U32.AND P1, PT, R13, 0x2, P1 ;  /* 0x000000020d00780c */ /* 0x000fe40000f21070 */
[----:B------:R-:W-:Y:S02]  /*c050*/  IADD3.X R17, R17, UR14, RZ, P4, !PT ;  /* 0x0000000e11117c10 */ /* 0x000fe4000a7fe4ff */
[----:B------:R-:W-:Y:S02]  /*c060*/  ISETP.GE.U32.AND P4, PT, R16, UR4, PT ;  /* 0x0000000410007c0c */ /* 0x000fe4000bf86070 */
[----:B------:R-:W-:Y:S02]  /*c070*/  LOP3.LUT R0, R0, 0x1, RZ, 0xc0, !PT ;  /* 0x0000000100007812 */ /* 0x000fe400078ec0ff */
[----:B------:R-:W-:-:S02]  /*c080*/  PRMT R11, RZ, 0x7610, R11 ;  /* 0x00007610ff0b7816 */ /* 0x000fc4000000000b */
[----:B0-----:R-:W-:-:S04]  /*c090*/  @P3 LEA R5, R6, R5, 0x18 ;  /* 0x0000000506053211 */ /* 0x001fc800078ec0ff */
[----:B------:R0:W-:Y:S01]  /*c0a0*/  @P3 SYNCS.ARRIVE.TRANS64.A1T0 RZ, [R5+URZ+0x38], RZ ;  /* 0x000038ff05ff39a7 */ /* 0x0001e2000810003f */
[----:B------:R-:W-:Y:S02]  /*c0b0*/  ISETP.NE.U32.AND P3, PT, R4, 0x1, PT ;  /* 0x000000010400780c */ /* 0x000fe40003f65070 */
[----:B------:R-:W-:Y:S02]  /*c0c0*/  SEL R4, RZ, 0x1, !P1 ;  /* 0x00000001ff047807 */ /* 0x000fe40004800000 */
[----:B------:R-:W-:Y:S02]  /*c0d0*/  ISETP.GE.U32.AND.EX P1, PT, R17, UR5, PT, P4 ;  /* 0x0000000511007c0c */ /* 0x000fe4000bf26140 */
[----:B------:R-:W-:-:S04]  /*c0e0*/  ISETP.GT.U32.AND P3, PT, R13, 0x1, !P3 ;  /* 0x000000010d00780c */ /* 0x000fc80005f64070 */
[----:B0-----:R-:W-:-:S04]  /*c0f0*/  SEL R5, RZ, 0x1, !P3 ;  /* 0x00000001ff057807 */ /* 0x001fc80005800000 */
[--C-:B------:R-:W-:Y:S02]  /*c100*/  LOP3.LUT R3, R5, R3, R4.reuse, 0x96, !PT ;  /* 0x0000000305037212 */ /* 0x100fe400078e9604 */
[----:B------:R-:W-:Y:S01]  /*c110*/  PRMT R4, RZ, 0x7610, R4 ;  /* 0x00007610ff047816 */ /* 0x000fe20000000004 */
[----:B------:R-:W-:Y:S06]  /*c120*/  @P1 BRA `(.L_x_297) ;  /* 0x00000004004c1947 */ /* 0x000fec0003800000 */
[----:B------:R-:W-:Y:S01]  /*c130*/  ULDC.64 UR4, c[0x0][0x628] ;  /* 0x00018a0000047ab9 */ /* 0x000fe20000000a00 */
[----:B------:R-:W0:Y:S01]  /*c140*/  S2R R14, SR_CTAID.X ;  /* 0x00000000000e7919 */ /* 0x000e220000002500 */
[----:B------:R-:W-:Y:S01]  /*c150*/  ISETP.NE.U32.AND P1, PT, RZ, UR4, PT ;  /* 0x00000004ff007c0c */ /* 0x000fe2000bf25070 */
[----:B------:R-:W-:Y:S01]  /*c160*/  ULDC UR9, c[0x0][0x630] ;  /* 0x00018c0000097ab9 */ /* 0x000fe20000000800 */
[----:B------:R-:W-:Y:S01]  /*c170*/  IMAD.MOV.U32 R4, RZ, RZ, R16 ;  /* 0x000000ffff047224 */ /* 0x000fe200078e0010 */
[----:B------:R-:W1:Y:S01]  /*c180*/  S2R R12, SR_CTAID.Y ;  /* 0x00000000000c7919 */ /* 0x000e620000002600 */
[----:B------:R-:W-:Y:S01]  /*c190*/  ISETP.NE.AND.EX P1, PT, RZ, UR5, PT, P1 ;  /* 0x00000005ff007c0c */ /* 0x000fe2000bf25310 */
[----:B------:R-:W-:-:S12]  /*c1a0*/  IMAD.MOV.U32 R5, RZ, RZ, R17 ;  /* 0x000000ffff057224 */ /* 0x000fd800078e0011 */
[----:B------:R-:W-:Y:S05]  /*c1b0*/  @!P1 BRA `(.L_x_298) ;  /* 0x0000000000289947 */ /* 0x000fea0003800000 */
[----:B------:R-:W-:Y:S02]  /*c1c0*/  ULDC UR8, c[0x0][0x634] ;  /* 0x00018d0000087ab9 */ /* 0x000fe40000000800 */
[----:B------:R-:W-:-:S05]  /*c1d0*/  IADD3 R9, P1, R16, UR8, RZ ;  /* 0x0000000810097c10 */ /* 0x000fca000ff3e0ff */
[----:B------:R-:W-:-:S04]  /*c1e0*/  IMAD.X R15, RZ, RZ, R17, P1 ;  /* 0x000000ffff0f7224 */ /* 0x000fc800008e0611 */
[----:B------:R-:W-:-:S04]  /*c1f0*/  IMAD.WIDE.U32 R6, R15, UR4, RZ ;  /* 0x000000040f067c25 */ /* 0x000fc8000f8e00ff */
[----:B------:R-:W-:-:S04]  /*c200*/  IMAD.WIDE.U32 R6, P1, R9, UR5, R6 ;  /* 0x0000000509067c25 */ /* 0x000fc8000f820006 */
[----:B------:R-:W-:-:S04]  /*c210*/  IMAD.WIDE.U32 R8, R9, UR4, RZ ;  /* 0x0000000409087c25 */ /* 0x000fc8000f8e00ff */
[----:B------:R-:W-:Y:S01]  /*c220*/  IMAD.X R5, RZ, RZ, RZ, P1 ;  /* 0x000000ffff057224 */ /* 0x000fe200008e06ff */
[----:B------:R-:W-:Y:S01]  /*c230*/  IADD3 RZ, P1, R9, R6, RZ ;  /* 0x0000000609ff7210 */ /* 0x000fe20007f3e0ff */
[----:B------:R-:W-:-:S04]  /*c240*/  IMAD.MOV.U32 R4, RZ, RZ, R7 ;  /* 0x000000ffff047224 */ /* 0x000fc800078e0007 */
[----:B------:R-:W-:-:S08]  /*c250*/  IMAD.WIDE.U32.X R4, R15, UR5, R4, P1 ;  /* 0x000000050f047c25 */ /* 0x000fd000088e0404 */
.L_x_298:
[--C-:B------:R-:W-:Y:S01]  /*c260*/  SHF.R.U64 R8, R4, UR9, R5.reuse ;  /* 0x0000000904087c19 */ /* 0x100fe20008001205 */
[----:B------:R-:W-:Y:S01]  /*c270*/  ULDC.64 UR4, c[0x0][0x620] ;  /* 0x0001880000047ab9 */ /* 0x000fe20000000a00 */
[----:B------:R-:W-:Y:S01]  /*c280*/  SHF.R.U32.HI R4, RZ, UR9, R5 ;  /* 0x00000009ff047c19 */ /* 0x000fe20008011605 */
[----:B------:R-:W2:Y:S01]  /*c290*/  LDC R25, c[0x0][0x144] ;  /* 0x00005100ff197b82 */ /* 0x000ea20000000800 */
[----:B------:R-:W-:Y:S01]  /*c2a0*/  IADD3 R7, P1, RZ, -R8, RZ ;  /* 0x80000008ff077210 */ /* 0x000fe20007f3e0ff */
[----:B------:R-:W-:Y:S01]  /*c2b0*/  ULDC.64 UR10, c[0x0][0x640] ;  /* 0x00019000000a7ab9 */ /* 0x000fe20000000a00 */
[----:B0-----:R-:W-:Y:S01]  /*c2c0*/  I2FP.F32.U32 R9, R14 ;  /* 0x0000000e00097245 */ /* 0x001fe20000201000 */
[----:B------:R-:W-:Y:S02]  /*c2d0*/  ULDC UR8, c[0x0][0x608] ;  /* 0x0001820000087ab9 */ /* 0x000fe40000000800 */
[----:B------:R-:W-:Y:S01]  /*c2e0*/  IMAD.X R4, RZ, RZ, ~R4, P1 ;  /* 0x000000ffff047224 */ /* 0x000fe200008e0e04 */
[----:B------:R-:W-:Y:S01]  /*c2f0*/  ISETP.NE.U32.AND P1, PT, RZ, UR10, PT ;  /* 0x0000000aff007c0c */ /* 0x000fe2000bf25070 */
[----:B------:R-:W0:Y:S02]  /*c300*/  LDC R21, c[0x0][0x148] ;  /* 0x00005200ff157b82 */ /* 0x000e240000000800 */
[----:B------:R-:W-:Y:S01]  /*c310*/  IMAD R6, R4, UR4, RZ ;  /* 0x0000000404067c24 */ /* 0x000fe2000f8e02ff */
[----:B------:R-:W-:Y:S01]  /*c320*/  ISETP.NE.AND.EX P1, PT, RZ, UR11, PT, P1 ;  /* 0x0000000bff007c0c */ /* 0x000fe2000bf25310 */
[----:B------:R-:W-:Y:S01]  /*c330*/  IMAD.WIDE.U32 R4, R7, UR4, R16 ;  /* 0x0000000407047c25 */ /* 0x000fe2000f8e0010 */
[----:B------:R-:W-:-:S03]  /*c340*/  ULDC UR4, c[0x0][0x150] ;  /* 0x0000540000047ab9 */ /* 0x000fc60000000800 */
[----:B------:R-:W-:Y:S02]  /*c350*/  IMAD R7, R7, UR5, R6 ;  /* 0x0000000507077c24 */ /* 0x000fe4000f8e0206 */
[----:B------:R-:W-:Y:S01]  /*c360*/  FMUL R6, R9, UR4 ;  /* 0x0000000409067c20 */ /* 0x000fe20008400000 */
[----:B------:R-:W-:Y:S01]  /*c370*/  ULDC UR4, c[0x0][0x618] ;  /* 0x0001860000047ab9 */ /* 0x000fe20000000800 */
[----:B------:R-:W-:Y:S01]  /*c380*/  ULDC UR5, c[0x0][0x154] ;  /* 0x0000550000057ab9 */ /* 0x000fe20000000800 */
[----:B------:R-:W-:-:S03]  /*c390*/  IADD3 R5, R5, R7, RZ ;  /* 0x0000000705057210 */ /* 0x000fc60007ffe0ff */
[----:B------:R-:W3:Y:S01]  /*c3a0*/  F2I.U32.TRUNC.NTZ R6, R6 ;  /* 0x0000000600067305 */ /* 0x000ee2000020f000 */
[----:B------:R-:W-:Y:S02]  /*c3b0*/  SHF.R.U64 R9, R4, UR4, R5 ;  /* 0x0000000404097c19 */ /* 0x000fe40008001205 */
[----:B-1----:R-:W-:-:S05]  /*c3c0*/  I2FP.F32.U32 R4, R12 ;  /* 0x0000000c00047245 */ /* 0x002fca0000201000 */
[----:B------:R-:W-:Y:S01]  /*c3d0*/  FMUL R22, R4, UR5 ;  /* 0x0000000504167c20 */ /* 0x000fe20008400000 */
[----:B------:R-:W-:Y:S01]  /*c3e0*/  SHF.R.U32.HI R4, RZ, UR4, R5 ;  /* 0x00000004ff047c19 */ /* 0x000fe20008011605 */
[----:B------:R-:W-:-:S03]  /*c3f0*/  ULDC UR4, c[0x0][0x658] ;  /* 0x0001960000047ab9 */ /* 0x000fc60000000800 */
[--C-:B------:R-:W-:Y:S01]  /*c400*/  SHF.R.U64 R20, R9, UR8, R4.reuse ;  /* 0x0000000809147c19 */ /* 0x100fe20008001204 */
[----:B------:R-:W1:Y:S01]  /*c410*/  F2I.U32.TRUNC.NTZ R22, R22 ;  /* 0x0000001600167305 */ /* 0x000e62000020f000 */
[----:B------:R-:W-:Y:S01]  /*c420*/  SHF.R.U32.HI R5, RZ, UR8, R4 ;  /* 0x00000008ff057c19 */ /* 0x000fe20008011604 */
[----:B---3--:R-:W-:-:S03]  /*c430*/  IMAD.MOV R6, RZ, RZ, -R6 ;  /* 0x000000ffff067224 */ /* 0x008fc600078e0a06 */
[--C-:B------:R-:W-:Y:S01]  /*c440*/  SHF.R.U64 R15, R20, UR4, R5.reuse ;  /* 0x00000004140f7c19 */ /* 0x100fe20008001205 */
[----:B--2---:R-:W-:Y:S01]  /*c450*/  IMAD R14, R25, R6, R14 ;  /* 0x00000006190e7224 */ /* 0x004fe200078e020e */
[----:B------:R-:W-:-:S03]  /*c460*/  SHF.R.U32.HI R23, RZ, UR4, R5 ;  /* 0x00000004ff177c19 */ /* 0x000fc60008011605 */
[----:B------:R-:W-:Y:S02]  /*c470*/  IMAD.MOV.U32 R4, RZ, RZ, R15 ;  /* 0x000000ffff047224 */ /* 0x000fe400078e000f */
[----:B------:R-:W-:Y:S01]  /*c480*/  IMAD.MOV.U32 R5, RZ, RZ, R23 ;  /* 0x000000ffff057224 */ /* 0x000fe200078e0017 */
[----:B-1----:R-:W-:Y:S06]  /*c490*/  @!P1 BRA `(.L_x_299) ;  /* 0x0000000000289947 */ /* 0x002fec0003800000 */
[----:B------:R-:W-:Y:S02]  /*c4a0*/  ULDC UR4, c[0x0][0x64c] ;  /* 0x0001930000047ab9 */ /* 0x000fe40000000800 */
[----:B------:R-:W-:-:S05]  /*c4b0*/  IADD3 R5, P1, R15, UR4, RZ ;  /* 0x000000040f057c10 */ /* 0x000fca000ff3e0ff */
[----:B------:R-:W-:-:S04]  /*c4c0*/  IMAD.X R23, RZ, RZ, R23, P1 ;  /* 0x000000ffff177224 */ /* 0x000fc800008e0617 */
[----:B------:R-:W-:-:S04]  /*c4d0*/  IMAD.WIDE.U32 R6, R23, UR10, RZ ;  /* 0x0000000a17067c25 */ /* 0x000fc8000f8e00ff */
[----:B------:R-:W-:-:S04]  /*c4e0*/  IMAD.WIDE.U32 R6, P1, R5, UR11, R6 ;  /* 0x0000000b05067c25 */ /* 0x000fc8000f820006 */
[----:B------:R-:W-:-:S04]  /*c4f0*/  IMAD.WIDE.U32 R4, R5, UR10, RZ ;  /* 0x0000000a05047c25 */ /* 0x000fc8000f8e00ff */
[----:B------:R-:W-:Y:S01]  /*c500*/  IMAD.MOV.U32 R4, RZ, RZ, R7 ;  /* 0x000000ffff047224 */ /* 0x000fe200078e0007 */
[----:B------:R-:W-:Y:S01]  /*c510*/  IADD3 RZ, P3, R5, R6, RZ ;  /* 0x0000000605ff7210 */ /* 0x000fe20007f7e0ff */
[----:B------:R-:W-:-:S04]  /*c520*/  IMAD.X R5, RZ, RZ, RZ, P1 ;  /* 0x000000ffff057224 */ /* 0x000fc800008e06ff */
[----:B------:R-:W-:-:S08]  /*c530*/  IMAD.WIDE.U32.X R4, R23, UR11, R4, P3 ;  /* 0x0000000b17047c25 */ /* 0x000fd000098e0404 */
.L_x_299:
[----:B------:R-:W-:Y:S01]  /*c540*/  ISETP.NE.AND P1, PT, R2, 0x1, PT ;  /* 0x000000010200780c */ /* 0x000fe20003f25270 */
[----:B------:R-:W-:Y:S01]  /*c550*/  ULDC UR4, c[0x0][0x648] ;  /* 0x0001920000047ab9 */ /* 0x000fe20000000800 */
[----:B------:R-:W-:Y:S01]  /*c560*/  LOP3.LUT R20, R20, UR13, RZ, 0xc0, !PT ;  /* 0x0000000d14147c12 */ /* 0x000fe2000f8ec0ff */
[----:B------:R-:W-:Y:S01]  /*c570*/  IMAD.MOV R22, RZ, RZ, -R22 ;  /* 0x000000ffff167224 */ /* 0x000fe200078e0a16 */
[----:B------:R-:W-:Y:S01]  /*c580*/  SHF.R.U64 R5, R4, UR4, R5 ;  /* 0x0000000404057c19 */ /* 0x000fe20008001205 */
[----:B------:R-:W-:Y:S01]  /*c590*/  ULDC UR4, c[0x0][0x638] ;  /* 0x00018e0000047ab9 */ /* 0x000fe20000000800 */
[----:B------:R-:W-:Y:S01]  /*c5a0*/  LOP3.LUT R6, R9, UR6, RZ, 0xc0, !PT ;  /* 0x0000000609067c12 */ /* 0x000fe2000f8ec0ff */
[----:B------:R-:W-:Y:S02]  /*c5b0*/  ULDC UR5, c[0x0][0x610] ;  /* 0x0001840000057ab9 */ /* 0x000fe40000000800 */
[----:B------:R-:W-:Y:S02]  /*c5c0*/  IMAD.MOV R4, RZ, RZ, -R5 ;  /* 0x000000ffff047224 */ /* 0x000fe400078e0a05 */
[----:B------:R-:W-:-:S02]  /*c5d0*/  IMAD R5, R5, UR7, R20 ;  /* 0x0000000705057c24 */ /* 0x000fc4000f8e0214 */
[----:B0-----:R-:W-:Y:S02]  /*c5e0*/  @P1 IMAD R14, R21, R22, R12 ;  /* 0x00000016150e1224 */ /* 0x001fe400078e020c */
[----:B------:R-:W-:Y:S01]  /*c5f0*/  IMAD R15, R4, UR4, R15 ;  /* 0x00000004040f7c24 */ /* 0x000fe2000f8e020f */
[----:B------:R-:W-:Y:S01]  /*c600*/  ULDC UR4, c[0x0][0x600] ;  /* 0x0001800000047ab9 */ /* 0x000fe20000000800 */
[----:B------:R-:W-:Y:S01]  /*c610*/  IMAD R14, R5, UR5, R14 ;  /* 0x00000005050e7c24 */ /* 0x000fe2000f8e020e */
[----:B------:R-:W-:Y:S01]  /*c620*/  MOV R4, 0x1 ;  /* 0x0000000100047802 */ /* 0x000fe20000000f00 */
[----:B------:R-:W-:-:S05]  /*c630*/  IMAD R15, R15, UR4, R6 ;  /* 0x000000040f0f7c24 */ /* 0x000fca000f8e0206 */
[----:B------:R-:W-:Y:S02]  /*c640*/  SEL R9, R15, R14, !P1 ;  /* 0x0000000e0f097207 */ /* 0x000fe40004800000 */
[----:B------:R-:W-:-:S07]  /*c650*/  SEL R7, R14, R15, !P1 ;  /* 0x0000000f0e077207 */ /* 0x000fce0004800000 */
.L_x_297:
[----:B------:R-:W-:Y:S05]  /*c660*/  BSYNC B1 ;  /* 0x0000000000017941 */ /* 0x000fea0003800000 */
.L_x_296:
[----:B------:R-:W-:-:S13]  /*c670*/  LOP3.LUT P1, RZ, R4, 0xff, RZ, 0xc0, !PT ;  /* 0x000000ff04ff7812 */ /* 0x000fda000782c0ff */
[----:B------:R-:W-:Y:S05]  /*c680*/  @P1 BRA `(.L_x_300) ;  /* 0xfffffff000d41947 */ /* 0x000fea000383ffff */
[----:B------:R-:W-:Y:S05]  /*c690*/  BSYNC B0 ;  /* 0x0000000000007941 */ /* 0x000fea0003800000 */
.L_x_288:
[----:B------:R-:W-:-:S03]  /*c6a0*/  UMOV UR4, 0xffffffff ;  /* 0xffffffff00047882 */ /* 0x000fc60000000000 */
[----:B------:R-:W-:Y:S05]  /*c6b0*/  BRA.DIV UR4, `(.L_x_301) ;  /* 0x0000000204d07947 */ /* 0x000fea000b800000 */
[----:B------:R-:W-:-:S13]  /*c6c0*/  ELECT P6, URZ, PT ;  /* 0x00000000003f782f */ /* 0x000fda00038c0000 */
.L_x_313:
[----:B------:R-:W-:Y:S04]  /*c6d0*/  BSSY B0, `(.L_x_302) ;  /* 0x0000019000007945 */ /* 0x000fe80003800000 */
[----:B------:R-:W-:Y:S05]  /*c6e0*/  @!P6 BRA `(.L_x_303) ;  /* 0x00000000005ce947 */ /* 0x000fea0003800000 */
[----:B------:R-:W-:-:S04]  /*c6f0*/  LOP3.LUT R19, R19, 0x2, RZ, 0xfc, !PT ;  /* 0x0000000213137812 */ /* 0x000fc800078efcff */
[----:B------:R-:W-:-:S13]  /*c700*/  ISETP.NE.AND P0, PT, R19, 0x3, PT ;  /* 0x000000031300780c */ /* 0x000fda0003f05270 */
[----:B------:R-:W-:Y:S05]  /*c710*/  @!P0 BRA `(.L_x_304) ;  /* 0x0000000000048947 */ /* 0x000fea0003800000 */
[----:B------:R-:W-:Y:S01]  /*c720*/  BPT.TRAP 0x1 ;  /* 0x000000040000795c */ /* 0x000fe20000300000 */
.L_x_304:
[----:B------:R-:W0:Y:S01]  /*c730*/  S2R R5, SR_CgaCtaId ;  /* 0x0000000000057919 */ /* 0x000e220000008800 */
[----:B------:R-:W-:Y:S02]  /*c740*/  MOV R2, 0x400 ;  /* 0x0000040000027802 */ /* 0x000fe40000000f00 */
[----:B------:R-:W-:Y:S02]  /*c750*/  SHF.L.U32 R4, R3, 0x1f, RZ ;  /* 0x0000001f03047819 */ /* 0x000fe400000006ff */
[----:B0-----:R-:W-:-:S05]  /*c760*/  LEA R5, R5, R2, 0x18 ;  /* 0x0000000205057211 */ /* 0x001fca00078ec0ff */
[----:B------:R-:W-:-:S04]  /*c770*/  VIADD R5, R5, 0x10 ;  /* 0x0000001005057836 */ /* 0x000fc80000000000 */
[C---:B------:R-:W-:Y:S02]  /*c780*/  IMAD R7, R0.reuse, 0x8, R5 ;  /* 0x0000000800077824 */ /* 0x040fe400078e0205 */
[----:B------:R-:W-:Y:S02]  /*c790*/  VIADD R0, R0, 0x1 ;  /* 0x0000000100007836 */ /* 0x000fe40000000000 */
[----:B------:R-:W0:Y:S03]  /*c7a0*/  SYNCS.PHASECHK.TRANS64.TRYWAIT P0, [R7+URZ], R4 ;  /* 0x00000004070075a7 */ /* 0x000e26000800017f */
[----:B------:R-:W-:-:S04]  /*c7b0*/  ISETP.NE.AND P1, PT, R0, 0x2, PT ;  /* 0x000000020000780c */ /* 0x000fc80003f25270 */
[----:B------:R-:W-:Y:S02]  /*c7c0*/  SEL R2, RZ, 0x1, P1 ;  /* 0x00000001ff027807 */ /* 0x000fe40000800000 */
[----:B------:R-:W-:Y:S02]  /*c7d0*/  SEL R0, R0, RZ, P1 ;  /* 0x000000ff00007207 */ /* 0x000fe40000800000 */
[----:B------:R-:W-:Y:S01]  /*c7e0*/  LOP3.LUT R2, R3, R2, RZ, 0x3c, !PT ;  /* 0x0000000203027212 */ /* 0x000fe200078e3cff */
[----:B0-----:R-:W-:Y:S06]  /*c7f0*/  @!P0 BRA `(.L_x_305) ;  /* 0x0000000000a08947 */ /* 0x001fec0003800000 */
.L_x_314:
[----:B------:R-:W-:Y:S01]  /*c800*/  IMAD R5, R0, 0x8, R5 ;  /* 0x0000000800057824 */ /* 0x000fe200078e0205 */
[----:B------:R-:W-:-:S07]  /*c810*/  SHF.L.U32 R0, R2, 0x1f, RZ ;  /* 0x0000001f02007819 */ /* 0x000fce00000006ff */
.L_x_306:
[----:B-1----:R1:W2:Y:S02]  /*c820*/  SYNCS.PHASECHK.TRANS64.TRYWAIT P0, [R5+URZ], R0 ;  /* 0x00000000050075a7 */ /* 0x0022a4000800017f */
[----:B--2---:R-:W-:Y:S05]  /*c830*/  @!P0 NANOSLEEP.SYNCS 0x989680 ;  /* 0x009896800000895d */ /* 0x004fea0003900000 */
[----:B------:R-:W2:Y:S02]  /*c840*/  @!P0 SYNCS.PHASECHK.TRANS64 P0, [R5+URZ], R0 ;  /* 0x00000000050085a7 */ /* 0x000ea4000800007f */
[----:B--2---:R-:W-:Y:S05]  /*c850*/  @!P0 BRA `(.L_x_306) ;  /* 0xfffffffc00f08947 */ /* 0x004fea000383ffff */
.L_x_303:
[----:B------:R-:W-:Y:S05]  /*c860*/  BSYNC B0 ;  /* 0x0000000000007941 */ /* 0x000fea0003800000 */
.L_x_302:
[----:B------:R-:W-:Y:S05]  /*c870*/  EXIT ;  /* 0x000000000000794d */ /* 0x000fea0003800000 */
.L_x_17:
[----:B---3--:R3:W4:Y:S02]  /*c880*/  SYNCS.PHASECHK.TRANS64.TRYWAIT P1, [R3+URZ], R0 ;  /* 0x00000000030075a7 */ /* 0x008724000802017f */
[----:B----4-:R-:W-:Y:S05]  /*c890*/  @!P1 NANOSLEEP.SYNCS 0x989680 ;  /* 0x009896800000995d */ /* 0x010fea0003900000 */
[----:B------:R-:W4:Y:S02]  /*c8a0*/  @!P1 SYNCS.PHASECHK.TRANS64 P1, [R3+URZ], R0 ;  /* 0x00000000030095a7 */ /* 0x000f24000802007f */
[----:B----4-:R-:W-:Y:S05]  /*c8b0*/  @!P1 BRA `(.L_x_17) ;  /* 0xfffffffc00f09947 */ /* 0x010fea000383ffff */
[----:B------:R-:W-:Y:S05]  /*c8c0*/  BRA `(.L_x_16) ;  /* 0xffffff4800407947 */ /* 0x000fea000383ffff */
.L_x_22:
[----:B-1----:R-:W-:-:S04]  /*c8d0*/  IMAD.U32 R4, RZ, RZ, UR8 ;  /* 0x00000008ff047e24 */ /* 0x002fc8000f8e00ff */
[----:B------:R1:W2:Y:S03]  /*c8e0*/  SYNCS.PHASECHK.TRANS64.TRYWAIT P1, [R4+URZ], R3 ;  /* 0x00000003040075a7 */ /* 0x0002a6000802017f */
[----:B--2---:R-:W-:Y:S05]  /*c8f0*/  @!P1 NANOSLEEP.SYNCS 0x989680 ;  /* 0x009896800000995d */ /* 0x004fea0003900000 */
[----:B------:R-:W2:Y:S02]  /*c900*/  @!P1 SYNCS.PHASECHK.TRANS64 P1, [R4+URZ], R3 ;  /* 0x00000003040095a7 */ /* 0x000ea4000802007f */
[----:B--2---:R-:W-:Y:S05]  /*c910*/  @!P1 BRA `(.L_x_22) ;  /* 0xfffffffc00ec9947 */ /* 0x004fea000383ffff */
[----:B------:R-:W-:Y:S05]  /*c920*/  BRA `(.L_x_21) ;  /* 0xffffff5000307947 */ /* 0x000fea000383ffff */
.L_x_289:
[----:B------:R-:W-:Y:S01]  /*c930*/  BSSY B1, `(.L_x_307) ;  /* 0x0000006000017945 */ /* 0x000fe20003800000 */
[----:B------:R-:W-:-:S07]  /*c940*/  IMAD.MOV.U32 R15, RZ, RZ, -0x1 ;  /* 0xffffffffff0f7424 */ /* 0x000fce00078e00ff */
[----:B------:R-:W-:Y:S05]  /*c950*/  WARPSYNC.COLLECTIVE R15, `(.L_x_308) ;  /* 0x000000000f0c7348 */ /* 0x000fea0003c00000 */
[----:B------:R-:W-:Y:S02]  /*c960*/  ELECT P6, UR62, PT ;  /* 0x00000000003e782f */ /* 0x000fe400038c0000 */
[----:B------:R-:W-:Y:S01]  /*c970*/  MOV R14, UR62 ;  /* 0x0000003e000e7c02 */ /* 0x000fe20008000f00 */
[----:B------:R-:W-:Y:S10]  /*c980*/  ENDCOLLECTIVE ;  /* 0x000000000000791b */ /* 0x000ff40003800000 */
.L_x_308:
[----:B------:R-:W-:Y:S05]  /*c990*/  BSYNC B1 ;  /* 0x0000000000017941 */ /* 0x000fea0003800000 */
.L_x_307:
[----:B------:R-:W-:Y:S05]  /*c9a0*/  BRA `(.L_x_309) ;  /* 0xfffffff000187947 */ /* 0x000fea000383ffff */
.L_x_292:
[----:B0-----:R0:W1:Y:S02]  /*c9b0*/  SYNCS.PHASECHK.TRANS64.TRYWAIT P1, [R12+URZ+0x10], R7 ;  /* 0x000010070c0075a7 */ /* 0x001064000802017f */
[----:B-1----:R-:W-:Y:S05]  /*c9c0*/  @!P1 NANOSLEEP.SYNCS 0x989680 ;  /* 0x009896800000995d */ /* 0x002fea0003900000 */
[----:B------:R-:W1:Y:S02]  /*c9d0*/  @!P1 SYNCS.PHASECHK.TRANS64 P1, [R12+URZ+0x10], R7 ;  /* 0x000010070c0095a7 */ /* 0x000e64000802007f */
[----:B-1----:R-:W-:Y:S05]  /*c9e0*/  @!P1 BRA `(.L_x_292) ;  /* 0xfffffffc00f09947 */ /* 0x002fea000383ffff */
[----:B------:R-:W-:Y:S05]  /*c9f0*/  BRA `(.L_x_310) ;  /* 0xfffffff0005c7947 */ /* 0x000fea000383ffff */
.L_x_301:
[----:B------:R-:W-:Y:S01]  /*ca00*/  BSSY B0, `(.L_x_311) ;  /* 0x0000006000007945 */ /* 0x000fe20003800000 */
[----:B------:R-:W-:-:S07]  /*ca10*/  IMAD.MOV.U32 R15, RZ, RZ, -0x1 ;  /* 0xffffffffff0f7424 */ /* 0x000fce00078e00ff */
[----:B------:R-:W-:Y:S05]  /*ca20*/  WARPSYNC.COLLECTIVE R15, `(.L_x_312) ;  /* 0x000000000f0c7348 */ /* 0x000fea0003c00000 */
[----:B------:R-:W-:Y:S02]  /*ca30*/  ELECT P6, UR62, PT ;  /* 0x00000000003e782f */ /* 0x000fe400038c0000 */
[----:B------:R-:W-:Y:S01]  /*ca40*/  MOV R14, UR62 ;  /* 0x0000003e000e7c02 */ /* 0x000fe20008000f00 */
[----:B------:R-:W-:Y:S10]  /*ca50*/  ENDCOLLECTIVE ;  /* 0x000000000000791b */ /* 0x000ff40003800000 */
.L_x_312:
[----:B------:R-:W-:Y:S05]  /*ca60*/  BSYNC B0 ;  /* 0x0000000000007941 */ /* 0x000fea0003800000 */
.L_x_311:
[----:B------:R-:W-:Y:S05]  /*ca70*/  BRA `(.L_x_313) ;  /* 0xfffffffc00147947 */ /* 0x000fea000383ffff */
.L_x_305:
[----:B0-----:R0:W1:Y:S02]  /*ca80*/  SYNCS.PHASECHK.TRANS64.TRYWAIT P0, [R7+URZ], R4 ;  /* 0x00000004070075a7 */ /* 0x001064000800017f */
[----:B-1----:R-:W-:Y:S05]  /*ca90*/  @!P0 NANOSLEEP.SYNCS 0x989680 ;  /* 0x009896800000895d */ /* 0x002fea0003900000 */
[----:B------:R-:W1:Y:S02]  /*caa0*/  @!P0 SYNCS.PHASECHK.TRANS64 P0, [R7+URZ], R4 ;  /* 0x00000004070085a7 */ /* 0x000e64000800007f */
[----:B-1----:R-:W-:Y:S05]  /*cab0*/  @!P0 BRA `(.L_x_305) ;  /* 0xfffffffc00f08947 */ /* 0x002fea000383ffff */
[----:B------:R-:W-:Y:S05]  /*cac0*/  BRA `(.L_x_314) ;  /* 0xfffffffc004c7947 */ /* 0x000fea000383ffff */
.L_x_315:
[----:B------:R-:W-:-:S00]  /*cad0*/  BRA `(.L_x_315) ;  /* 0xfffffffc00fc7947 */ /* 0x000fc0000383ffff */
[----:B------:R-:W-:-:S00]  /*cae0*/  NOP ;  /* 0x0000000000007918 */ /* 0x000fc00000000000 */
        /* <DEDUP_REMOVED lines=9> */
.L_x_316:


//--------------------- .nv.global.init           --------------------------
	.section	.nv.global.init,"aw",@progbits
.nv.global.init:
	.type		$str$22,@object
	.size		$str$22,($str$23 - $str$22)
$str$22:
        /*0000*/ 	.byte	0x6b, 0x5f, 0x74, 0x69, 0x6c, 0x65, 0x5f, 0x63, 0x6f, 0x75, 0x6e, 0x74, 0x20, 0x3e, 0x3d, 0x20
        /*0010*/ 	.byte	0x31, 0x00
	.type		$str$23,@object
	.size		$str$23,(__unnamed_1 - $str$23)
$str$23:
        /*0012*/ 	.byte	0x2f, 0x74, 0x6d, 0x70, 0x2f, 0x63, 0x75, 0x74, 0x6c, 0x61, 0x73, 0x73, 0x5f, 0x73, 0x77, 0x65
        /*0022*/ 	.byte	0x65, 0x70, 0x5f, 0x73, 0x72, 0x63, 0x2f, 0x69, 0x6e, 0x63, 0x6c, 0x75, 0x64, 0x65, 0x2f, 0x63
        /*0032*/ 	.byte	0x75, 0x74, 0x6c, 0x61, 0x73, 0x73, 0x2f, 0x67, 0x65, 0x6d, 0x6d, 0x2f, 0x63, 0x6f, 0x6c, 0x6c
        /*0042*/ 	.byte	0x65, 0x63, 0x74, 0x69, 0x76, 0x65, 0x2f, 0x73, 0x6d, 0x39, 0x30, 0x5f, 0x6d, 0x6d, 0x61, 0x5f
        /*0052*/ 	.byte	0x74, 0x6d, 0x61, 0x5f, 0x67, 0x6d, 0x6d, 0x61, 0x5f, 0x73, 0x73, 0x5f, 0x77, 0x61, 0x72, 0x70
        /*0062*/ 	.byte	0x73, 0x70, 0x65, 0x63, 0x69, 0x61, 0x6c, 0x69, 0x7a, 0x65, 0x64, 0x2e, 0x68, 0x70, 0x70, 0x00
	.type		__unnamed_1,@object
	.size		__unnamed_1,(.L_0 - __unnamed_1)
__unnamed_1:
        /*0072*/ 	.byte	0x76, 0x6f, 0x69, 0x64, 0x20, 0x63, 0x75, 0x74, 0x6c, 0x61, 0x73, 0x73, 0x3a, 0x3a, 0x67, 0x65
        /* <DEDUP_REMOVED lines=180> */
        /*0bc2*/ 	.byte	0x64, 0x65, 0x6e, 0x74, 0x69, 0x74, 0x79, 0x5d, 0x00
.L_0:


//--------------------- .nv.shared._ZN7cutlass13device_kernelINS_4gemm6kernel13GemmUniversalIN4cute5tupleIJiiiiEEENS1_10collective13CollectiveMmaINS1_34MainloopSm90TmaGmmaWarpSpecializedILi2ENS5_IJNS4_1CILi1EEESB_SB_EEENS1_35KernelTmaWarpSpecializedCooperativeEEENS5_IJNSA_ILi256EEENSA_ILi128EEESG_EEENS_10bfloat16_tENS5_IJSB_llEEESI_NS5_IJlSB_lEEENS4_8TiledMMAINS4_8MMA_AtomIJNS4_4SM904GMMA28MMA_64x128x16_F32BF16BF16_SSILNSO_5MajorE1ELSQ_0ELNSO_7ScaleInE1ELSR_1EEEEEENS4_6LayoutINS5_IJNSA_ILi2EEESB_SB_EEENS5_IJSB_NSA_ILi0EEESX_EEEEENS5_IJNS4_10UnderscoreES10_S10_EEEEENS4_13SM90_TMA_LOADENS4_14ComposedLayoutINS4_7SwizzleILi3ELi4ELi3EEENS4_18smem_ptr_flag_bitsILi16EEENSU_INS5_IJNSA_ILi64EEENSA_ILi8EEEEEENS5_IJSB_S19_EEEEEEEvNS4_8identityES13_NS14_IS16_S18_NSU_INS5_IJS1A_S19_EEENS5_IJS19_SB_EEEEEEEvS1F_EENS_8epilogue10collective6detail29Sm90TmaWarpSpecializedAdapterINS1M_15DefaultEpilogueISI_SK_SK_NS1L_6thread17LinearCombinationISI_Li1EffLNS1Q_9ScaleType4KindE0ELNS_15FloatRoundStyleE2ESI_EENS1_15EpilogueDefaultEEEEEvvEEEEvNT_6ParamsE --------------------------
	.section	.nv.shared._ZN7cutlass13device_kernelINS_4gemm6kernel13GemmUniversalIN4cute5tupleIJiiiiEEENS1_10collective13CollectiveMmaINS1_34MainloopSm90TmaGmmaWarpSpecializedILi2ENS5_IJNS4_1CILi1EEESB_SB_EEENS1_35KernelTmaWarpSpecializedCooperativeEEENS5_IJNSA_ILi256EEENSA_ILi128EEESG_EEENS_10bfloat16_tENS5_IJSB_llEEESI_NS5_IJlSB_lEEENS4_8TiledMMAINS4_8MMA_AtomIJNS4_4SM904GMMA28MMA_64x128x16_F32BF16BF16_SSILNSO_5MajorE1ELSQ_0ELNSO_7ScaleInE1ELSR_1EEEEEENS4_6LayoutINS5_IJNSA_ILi2EEESB_SB_EEENS5_IJSB_NSA_ILi0EEESX_EEEEENS5_IJNS4_10UnderscoreES10_S10_EEEEENS4_13SM90_TMA_LOADENS4_14ComposedLayoutINS4_7SwizzleILi3ELi4ELi3EEENS4_18smem_ptr_flag_bitsILi16EEENSU_INS5_IJNSA_ILi64EEENSA_ILi8EEEEEENS5_IJSB_S19_EEEEEEEvNS4_8identityES13_NS14_IS16_S18_NSU_INS5_IJS1A_S19_EEENS5_IJS19_SB_EEEEEEEvS1F_EENS_8epilogue10collective6detail29Sm90TmaWarpSpecializedAdapterINS1M_15DefaultEpilogueISI_SK_SK_NS1L_6thread17LinearCombinationISI_Li1EffLNS1Q_9ScaleType4KindE0ELNS_15FloatRoundStyleE2ESI_EENS1_15EpilogueDefaultEEEEEvvEEEEvNT_6ParamsE,"aw",@nobits
	.sectionflags	@""
	.align	16
	.zero		1024


//--------------------- .nv.shared.reserved.0     --------------------------
	.section	.nv.shared.reserved.0,"aw",@nobits
	.weak		__nv_reservedSMEM_offset_0_alias
	.size		__nv_reservedSMEM_offset_0_alias, 0, 0
	.other		__nv_reservedSMEM_offset_0_alias,@"STO_CUDA_RESERVED_SHARED STV_DEFAULT"
__nv_reservedSMEM_offset_0_alias:
	.zero		0


//--------------------- .nv.global                --------------------------
	.section	.nv.global,"aw",@nobits
.nv.global:
	.type		_ZN40_INTERNAL_ae2a8ca6_4_k_cu_57d8fffc_182924cute1_E,@object
	.size		_ZN40_INTERNAL_ae2a8ca6_4_k_cu_57d8fffc_182924cute1_E,(_ZN40_INTERNAL_ae2a8ca6_4_k_cu_57d8fffc_182924cuda3std3__45__cpo6cbeginE - _ZN40_INTERNAL_ae2a8ca6_4_k_cu_57d8fffc_182924cute1_E)
_ZN40_INTERNAL_ae2a8ca6_4_k_cu_57d8fffc_182924cute1_E:
	.zero		1
	.type		_ZN40_INTERNAL_ae2a8ca6_4_k_cu_57d8fffc_182924cuda3std3__45__cpo6cbeginE,@object
	.size		_ZN40_INTERNAL_ae2a8ca6_4_k_cu_57d8fffc_182924cuda3std3__45__cpo6cbeginE,(_ZN40_INTERNAL_ae2a8ca6_4_k_cu_57d8fffc_182924cuda3std3__48in_placeE - _ZN40_INTERNAL_ae2a8ca6_4_k_cu_57d8fffc_182924cuda3std3__45__cpo6cbeginE)
_ZN40_INTERNAL_ae2a8ca6_4_k_cu_57d8fffc_182924cuda3std3__45__cpo6cbeginE:
	.zero		1
	.type		_ZN40_INTERNAL_ae2a8ca6_4_k_cu_57d8fffc_182924cuda3std3__48in_placeE,@object
	.size		_ZN40_INTERNAL_ae2a8ca6_4_k_cu_57d8fffc_182924cuda3std3__48in_placeE,(_ZN40_INTERNAL_ae2a8ca6_4_k_cu_57d8fffc_182924cuda3std6ranges3__45__cpo9iter_moveE - _ZN40_INTERNAL_ae2a8ca6_4_k_cu_57d8fffc_182924cuda3std3__48in_placeE)
_ZN40_INTERNAL_ae2a8ca6_4_k_cu_57d8fffc_182924cuda3std3__48in_placeE:
	.zero		1
	.type		_ZN40_INTERNAL_ae2a8ca6_4_k_cu_57d8fffc_182924cuda3std6ranges3__45__cpo9iter_moveE,@object
	.size		_ZN40_INTERNAL_ae2a8ca6_4_k_cu_57d8fffc_182924cuda3std6ranges3__45__cpo9iter_moveE,(_ZN40_INTERNAL_ae2a8ca6_4_k_cu_57d8fffc_182924cuda3std3__45__cpo5beginE - _ZN40_INTERNAL_ae2a8ca6_4_k_cu_57d8fffc_182924cuda3std6ranges3__45__cpo9iter_moveE)
_ZN40_INTERNAL_ae2a8ca6_4_k_cu_57d8fffc_182924cuda3std6ranges3__45__cpo9iter_moveE:
	.zero		1
	.type		_ZN40_INTERNAL_ae2a8ca6_4_k_cu_57d8fffc_182924cuda3std3__45__cpo5beginE,@object
	.size		_ZN40_INTERNAL_ae2a8ca6_4_k_cu_57d8fffc_182924cuda3std3__45__cpo5beginE,(_ZN40_INTERNAL_ae2a8ca6_4_k_cu_57d8fffc_182924cuda3std3__442_GLOBAL__N__ae2a8ca6_4_k_cu_57d8fffc_182926ignoreE - _ZN40_INTERNAL_ae2a8ca6_4_k_cu_57d8fffc_182924cuda3std3__45__cpo5beginE)
_ZN40_INTERNAL_ae2a8ca6_4_k_cu_57d8fffc_182924cuda3std3__45__cpo5beginE:
	.zero		1
	.type		_ZN40_INTERNAL_ae2a8ca6_4_k_cu_57d8fffc_182924cuda3std3__442_GLOBAL__N__ae2a8ca6_4_k_cu_57d8fffc_182926ignoreE,@object
	.size		_ZN40_INTERNAL_ae2a8ca6_4_k_cu_57d8fffc_182924cuda3std3__442_GLOBAL__N__ae2a8ca6_4_k_cu_57d8fffc_182926ignoreE,(_ZN40_INTERNAL_ae2a8ca6_4_k_cu_57d8fffc_182924cute7productE - _ZN40_INTERNAL_ae2a8ca6_4_k_cu_57d8fffc_182924cuda3std3__442_GLOBAL__N__ae2a8ca6_4_k_cu_57d8fffc_182926ignoreE)
_ZN40_INTERNAL_ae2a8ca6_4_k_cu_57d8fffc_182924cuda3std3__442_GLOBAL__N__ae2a8ca6_4_k_cu_57d8fffc_182926ignoreE:
	.zero		1
	.type		_ZN40_INTERNAL_ae2a8ca6_4_k_cu_57d8fffc_182924cute7productE,@object
	.size		_ZN40_INTERNAL_ae2a8ca6_4_k_cu_57d8fffc_182924cute7productE,(_ZN40_INTERNAL_ae2a8ca6_4_k_cu_57d8fffc_182924cuda3std3__45__cpo3endE - _ZN40_INTERNAL_ae2a8ca6_4_k_cu_57d8fffc_182924cute7productE)
_ZN40_INTERNAL_ae2a8ca6_4_k_cu_57d8fffc_182924cute7productE:
	.zero		1
	.type		_ZN40_INTERNAL_ae2a8ca6_4_k_cu_57d8fffc_182924cuda3std3__45__cpo3endE,@object
	.size		_ZN40_INTERNAL_ae2a8ca6_4_k_cu_57d8fffc_182924cuda3std3__45__cpo3endE,(_ZN40_INTERNAL_ae2a8ca6_4_k_cu_57d8fffc_182924cuda3std3__419piecewise_constructE - _ZN40_INTERNAL_ae2a8ca6_4_k_cu_57d8fffc_182924cuda3std3__45__cpo3endE)
_ZN40_INTERNAL_ae2a8ca6_4_k_cu_57d8fffc_182924cuda3std3__45__cpo3endE:
	.zero		1
	.type		_ZN40_INTERNAL_ae2a8ca6_4_k_cu_57d8fffc_182924cuda3std3__419piecewise_constructE,@object
	.size		_ZN40_INTERNAL_ae2a8ca6_4_k_cu_57d8fffc_182924cuda3std3__419piecewise_constructE,(_ZN40_INTERNAL_ae2a8ca6_4_k_cu_57d8fffc_182924cuda3std3__45__cpo4cendE - _ZN40_INTERNAL_ae2a8ca6_4_k_cu_57d8fffc_182924cuda3std3__419piecewise_constructE)
_ZN40_INTERNAL_ae2a8ca6_4_k_cu_57d8fffc_182924cuda3std3__419piecewise_constructE:
	.zero		1
	.type		_ZN40_INTERNAL_ae2a8ca6_4_k_cu_57d8fffc_182924cuda3std3__45__cpo4cendE,@object
	.size		_ZN40_INTERNAL_ae2a8ca6_4_k_cu_57d8fffc_182924cuda3std3__45__cpo4cendE,(_ZN40_INTERNAL_ae2a8ca6_4_k_cu_57d8fffc_182924cuda3std6ranges3__45__cpo4swapE - _ZN40_INTERNAL_ae2a8ca6_4_k_cu_57d8fffc_182924cuda3std3__45__cpo4cendE)
_ZN40_INTERNAL_ae2a8ca6_4_k_cu_57d8fffc_182924cuda3std3__45__cpo4cendE:
	.zero		1
	.type		_ZN40_INTERNAL_ae2a8ca6_4_k_cu_57d8fffc_182924cuda3std6ranges3__45__cpo4swapE,@object
	.size		_ZN40_INTERNAL_ae2a8ca6_4_k_cu_57d8fffc_182924cuda3std6ranges3__45__cpo4swapE,(.L_8 - _ZN40_INTERNAL_ae2a8ca6_4_k_cu_57d8fffc_182924cuda3std6ranges3__45__cpo4swapE)
_ZN40_INTERNAL_ae2a8ca6_4_k_cu_57d8fffc_182924cuda3std6ranges3__45__cpo4swapE:
	.zero		1
.L_8:


//--------------------- .nv.constant0._ZN7cutlass13device_kernelINS_4gemm6kernel13GemmUniversalIN4cute5tupleIJiiiiEEENS1_10collective13CollectiveMmaINS1_34MainloopSm90TmaGmmaWarpSpecializedILi2ENS5_IJNS4_1CILi1EEESB_SB_EEENS1_35KernelTmaWarpSpecializedCooperativeEEENS5_IJNSA_ILi256EEENSA_ILi128EEESG_EEENS_10bfloat16_tENS5_IJSB_llEEESI_NS5_IJlSB_lEEENS4_8TiledMMAINS4_8MMA_AtomIJNS4_4SM904GMMA28MMA_64x128x16_F32BF16BF16_SSILNSO_5MajorE1ELSQ_0ELNSO_7ScaleInE1ELSR_1EEEEEENS4_6LayoutINS5_IJNSA_ILi2EEESB_SB_EEENS5_IJSB_NSA_ILi0EEESX_EEEEENS5_IJNS4_10UnderscoreES10_S10_EEEEENS4_13SM90_TMA_LOADENS4_14ComposedLayoutINS4_7SwizzleILi3ELi4ELi3EEENS4_18smem_ptr_flag_bitsILi16EEENSU_INS5_IJNSA_ILi64EEENSA_ILi8EEEEEENS5_IJSB_S19_EEEEEEEvNS4_8identityES13_NS14_IS16_S18_NSU_INS5_IJS1A_S19_EEENS5_IJS19_SB_EEEEEEEvS1F_EENS_8epilogue10collective6detail29Sm90TmaWarpSpecializedAdapterINS1M_15DefaultEpilogueISI_SK_SK_NS1L_6thread17LinearCombinationISI_Li1EffLNS1Q_9ScaleType4KindE0ELNS_15FloatRoundStyleE2ESI_EENS1_15EpilogueDefaultEEEEEvvEEEEvNT_6ParamsE --------------------------
	.section	.nv.constant0._ZN7cutlass13device_kernelINS_4gemm6kernel13GemmUniversalIN4cute5tupleIJiiiiEEENS1_10collective13CollectiveMmaINS1_34MainloopSm90TmaGmmaWarpSpecializedILi2ENS5_IJNS4_1CILi1EEESB_SB_EEENS1_35KernelTmaWarpSpecializedCooperativeEEENS5_IJNSA_ILi256EEENSA_ILi128EEESG_EEENS_10bfloat16_tENS5_IJSB_llEEESI_NS5_IJlSB_lEEENS4_8TiledMMAINS4_8MMA_AtomIJNS4_4SM904GMMA28MMA_64x128x16_F32BF16BF16_SSILNSO_5MajorE1ELSQ_0ELNSO_7ScaleInE1ELSR_1EEEEEENS4_6LayoutINS5_IJNSA_ILi2EEESB_SB_EEENS5_IJSB_NSA_ILi0EEESX_EEEEENS5_IJNS4_10UnderscoreES10_S10_EEEEENS4_13SM90_TMA_LOADENS4_14ComposedLayoutINS4_7SwizzleILi3ELi4ELi3EEENS4_18smem_ptr_flag_bitsILi16EEENSU_INS5_IJNSA_ILi64EEENSA_ILi8EEEEEENS5_IJSB_S19_EEEEEEEvNS4_8identityES13_NS14_IS16_S18_NSU_INS5_IJS1A_S19_EEENS5_IJS19_SB_EEEEEEEvS1F_EENS_8epilogue10collective6detail29Sm90TmaWarpSpecializedAdapterINS1M_15DefaultEpilogueISI_SK_SK_NS1L_6thread17LinearCombinationISI_Li1EffLNS1Q_9ScaleType4KindE0ELNS_15FloatRoundStyleE2ESI_EENS1_15EpilogueDefaultEEEEEvvEEEEvNT_6ParamsE,"a",@progbits
	.sectionflags	@""
	.align	4
.nv.constant0._ZN7cutlass13device_kernelINS_4gemm6kernel13GemmUniversalIN4cute5tupleIJiiiiEEENS1_10collective13CollectiveMmaINS1_34MainloopSm90TmaGmmaWarpSpecializedILi2ENS5_IJNS4_1CILi1EEESB_SB_EEENS1_35KernelTmaWarpSpecializedCooperativeEEENS5_IJNSA_ILi256EEENSA_ILi128EEESG_EEENS_10bfloat16_tENS5_IJSB_llEEESI_NS5_IJlSB_lEEENS4_8TiledMMAINS4_8MMA_AtomIJNS4_4SM904GMMA28MMA_64x128x16_F32BF16BF16_SSILNSO_5MajorE1ELSQ_0ELNSO_7ScaleInE1ELSR_1EEEEEENS4_6LayoutINS5_IJNSA_ILi2EEESB_SB_EEENS5_IJSB_NSA_ILi0EEESX_EEEEENS5_IJNS4_10UnderscoreES10_S10_EEEEENS4_13SM90_TMA_LOADENS4_14ComposedLayoutINS4_7SwizzleILi3ELi4ELi3EEENS4_18smem_ptr_flag_bitsILi16EEENSU_INS5_IJNSA_ILi64EEENSA_ILi8EEEEEENS5_IJSB_S19_EEEEEEEvNS4_8identityES13_NS14_IS16_S18_NSU_INS5_IJS1A_S19_EEENS5_IJS19_SB_EEEEEEEvS1F_EENS_8epilogue10collective6detail29Sm90TmaWarpSpecializedAdapterINS1M_15DefaultEpilogueISI_SK_SK_NS1L_6thread17LinearCombinationISI_Li1EffLNS1Q_9ScaleType4KindE0ELNS_15FloatRoundStyleE2ESI_EENS1_15EpilogueDefaultEEEEEvvEEEEvNT_6ParamsE:
	.zero		1664


//--------------------- SYMBOLS --------------------------

	.type		.nv.reservedSmem.offset0,@object
	.size		.nv.reservedSmem.offset0,0x4
	.type		__assertfail,@function
